	.headerflags	@"EF_CUDA_TEXMODE_UNIFIED EF_CUDA_64BIT_ADDRESS EF_CUDA_ACCELERATORS EF_CUDA_SM90 EF_CUDA_VIRTUAL_SM(EF_CUDA_SM90)"
	.elftype	@"ET_EXEC"


//--------------------- .nv.info                  --------------------------
	.section	.nv.info,"",@"SHT_CUDA_INFO"
	.align	4


	//----- nvinfo : EIATTR_REGCOUNT
	.align		4
        /*0000*/ 	.byte	0x04, 0x2f
        /*0002*/ 	.short	(.L_1 - .L_0)
	.align		4
.L_0:
        /*0004*/ 	.word	index@(triton_red_fused__unsafe_index_add_convolution_native_group_norm_26)
        /*0008*/ 	.word	0x00000035


	//----- nvinfo : EIATTR_MIN_STACK_SIZE
	.align		4
.L_1:
        /*000c*/ 	.byte	0x04, 0x12
        /*000e*/ 	.short	(.L_3 - .L_2)
	.align		4
.L_2:
        /*0010*/ 	.word	index@(triton_red_fused__unsafe_index_add_convolution_native_group_norm_26)
        /*0014*/ 	.word	0x00000000


	//----- nvinfo : EIATTR_FRAME_SIZE
	.align		4
.L_3:
        /*0018*/ 	.byte	0x04, 0x11
        /*001a*/ 	.short	(.L_5 - .L_4)
	.align		4
.L_4:
        /*001c*/ 	.word	index@(triton_red_fused__unsafe_index_add_convolution_native_group_norm_26)
        /*0020*/ 	.word	0x00000000


	//----- nvinfo : EIATTR_MIN_STACK_SIZE
	.align		4
.L_5:
        /*0024*/ 	.byte	0x04, 0x12
        /*0026*/ 	.short	(.L_7 - .L_6)
	.align		4
.L_6:
        /*0028*/ 	.word	index@(triton_red_fused__unsafe_index_add_convolution_native_group_norm_26)
        /*002c*/ 	.word	0x00000000
.L_7:


//--------------------- .nv.info.triton_red_fused__unsafe_index_add_convolution_native_group_norm_26 --------------------------
	.section	.nv.info.triton_red_fused__unsafe_index_add_convolution_native_group_norm_26,"",@"SHT_CUDA_INFO"
	.sectionflags	@""
	.align	4


	//----- nvinfo : EIATTR_CUDA_API_VERSION
	.align		4
        /*0000*/ 	.byte	0x04, 0x37
        /*0002*/ 	.short	(.L_9 - .L_8)
.L_8:
        /*0004*/ 	.word	0x0000007c


	//----- nvinfo : EIATTR_KPARAM_INFO
	.align		4
.L_9:
        /*0008*/ 	.byte	0x04, 0x17
        /*000a*/ 	.short	(.L_11 - .L_10)
.L_10:
        /*000c*/ 	.word	0x00000000
        /*0010*/ 	.short	0x0009
        /*0012*/ 	.short	0x0044
        /*0014*/ 	.byte	0x00, 0xf0, 0x11, 0x00


	//----- nvinfo : EIATTR_KPARAM_INFO
	.align		4
.L_11:
        /*0018*/ 	.byte	0x04, 0x17
        /*001a*/ 	.short	(.L_13 - .L_12)
.L_12:
        /*001c*/ 	.word	0x00000000
        /*0020*/ 	.short	0x0008
        /*0022*/ 	.short	0x0040
        /*0024*/ 	.byte	0x00, 0xf0, 0x11, 0x00


	//----- nvinfo : EIATTR_KPARAM_INFO
	.align		4
.L_13:
        /*0028*/ 	.byte	0x04, 0x17
        /*002a*/ 	.short	(.L_15 - .L_14)
.L_14:
        /*002c*/ 	.word	0x00000000
        /*0030*/ 	.short	0x0007
        /*0032*/ 	.short	0x0038
        /*0034*/ 	.byte	0x00, 0xf4, 0x21, 0x00


	//----- nvinfo : EIATTR_KPARAM_INFO
	.align		4
.L_15:
        /*0038*/ 	.byte	0x04, 0x17
        /*003a*/ 	.short	(.L_17 - .L_16)
.L_16:
        /*003c*/ 	.word	0x00000000
        /*0040*/ 	.short	0x0006
        /*0042*/ 	.short	0x0030
        /*0044*/ 	.byte	0x00, 0xf4, 0x21, 0x00


	//----- nvinfo : EIATTR_KPARAM_INFO
	.align		4
.L_17:
        /*0048*/ 	.byte	0x04, 0x17
        /*004a*/ 	.short	(.L_19 - .L_18)
.L_18:
        /*004c*/ 	.word	0x00000000
        /*0050*/ 	.short	0x0005
        /*0052*/ 	.short	0x0028
        /*0054*/ 	.byte	0x00, 0xf4, 0x21, 0x00


	//----- nvinfo : EIATTR_KPARAM_INFO
	.align		4
.L_19:
        /*0058*/ 	.byte	0x04, 0x17
        /*005a*/ 	.short	(.L_21 - .L_20)
.L_20:
        /*005c*/ 	.word	0x00000000
        /*0060*/ 	.short	0x0004
        /*0062*/ 	.short	0x0020
        /*0064*/ 	.byte	0x00, 0xf4, 0x21, 0x00


	//----- nvinfo : EIATTR_KPARAM_INFO
	.align		4
.L_21:
        /*0068*/ 	.byte	0x04, 0x17
        /*006a*/ 	.short	(.L_23 - .L_22)
.L_22:
        /*006c*/ 	.word	0x00000000
        /*0070*/ 	.short	0x0003
        /*0072*/ 	.short	0x0018
        /*0074*/ 	.byte	0x00, 0xf4, 0x21, 0x00


	//----- nvinfo : EIATTR_KPARAM_INFO
	.align		4
.L_23:
        /*0078*/ 	.byte	0x04, 0x17
        /*007a*/ 	.short	(.L_25 - .L_24)
.L_24:
        /*007c*/ 	.word	0x00000000
        /*0080*/ 	.short	0x0002
        /*0082*/ 	.short	0x0010
        /*0084*/ 	.byte	0x00, 0xf4, 0x21, 0x00


	//----- nvinfo : EIATTR_KPARAM_INFO
	.align		4
.L_25:
        /*0088*/ 	.byte	0x04, 0x17
        /*008a*/ 	.short	(.L_27 - .L_26)
.L_26:
        /*008c*/ 	.word	0x00000000
        /*0090*/ 	.short	0x0001
        /*0092*/ 	.short	0x0008
        /*0094*/ 	.byte	0x00, 0xf4, 0x21, 0x00


	//----- nvinfo : EIATTR_KPARAM_INFO
	.align		4
.L_27:
        /*0098*/ 	.byte	0x04, 0x17
        /*009a*/ 	.short	(.L_29 - .L_28)
.L_28:
        /*009c*/ 	.word	0x00000000
        /*00a0*/ 	.short	0x0000
        /*00a2*/ 	.short	0x0000
        /*00a4*/ 	.byte	0x00, 0xf4, 0x21, 0x00


	//----- nvinfo : EIATTR_SPARSE_MMA_MASK
	.align		4
.L_29:
        /*00a8*/ 	.byte	0x03, 0x50
        /*00aa*/ 	.short	0x0000


	//----- nvinfo : EIATTR_MAXREG_COUNT
	.align		4
        /*00ac*/ 	.byte	0x03, 0x1b
        /*00ae*/ 	.short	0x00ff


	//----- nvinfo : EIATTR_COOP_GROUP_MASK_REGIDS
	.align		4
        /*00b0*/ 	.byte	0x04, 0x29
        /*00b2*/ 	.short	(.L_31 - .L_30)


	//   ....[0]....
.L_30:
        /*00b4*/ 	.word	0xffffffff


	//   ....[1]....
        /*00b8*/ 	.word	0xffffffff


	//   ....[2]....
        /*00bc*/ 	.word	0xffffffff


	//----- nvinfo : EIATTR_COOP_GROUP_INSTR_OFFSETS
	.align		4
.L_31:
        /*00c0*/ 	.byte	0x04, 0x28
        /*00c2*/ 	.short	(.L_33 - .L_32)


	//   ....[0]....
.L_32:
        /*00c4*/ 	.word	0x00001b30


	//   ....[1]....
        /*00c8*/ 	.word	0x00001b40


	//   ....[2]....
        /*00cc*/ 	.word	0x00001b50


	//----- nvinfo : EIATTR_EXIT_INSTR_OFFSETS
	.align		4
.L_33:
        /*00d0*/ 	.byte	0x04, 0x1c
        /*00d2*/ 	.short	(.L_35 - .L_34)


	//   ....[0]....
.L_34:
        /*00d4*/ 	.word	0x00001d60


	//   ....[1]....
        /*00d8*/ 	.word	0x00001db0


	//----- nvinfo : EIATTR_REQNTID
	.align		4
.L_35:
        /*00dc*/ 	.byte	0x04, 0x10
        /*00de*/ 	.short	(.L_37 - .L_36)
.L_36:
        /*00e0*/ 	.word	0x00000080
        /*00e4*/ 	.word	0x00000001
        /*00e8*/ 	.word	0x00000001


	//----- nvinfo : EIATTR_CBANK_PARAM_SIZE
	.align		4
.L_37:
        /*00ec*/ 	.byte	0x03, 0x19
        /*00ee*/ 	.short	0x0048


	//----- nvinfo : EIATTR_PARAM_CBANK
	.align		4
        /*00f0*/ 	.byte	0x04, 0x0a
        /*00f2*/ 	.short	(.L_39 - .L_38)
	.align		4
.L_38:
        /*00f4*/ 	.word	index@(.nv.constant0.triton_red_fused__unsafe_index_add_convolution_native_group_norm_26)
        /*00f8*/ 	.short	0x0210
        /*00fa*/ 	.short	0x0048


	//----- nvinfo : EIATTR_SW_WAR
	.align		4
.L_39:
        /*00fc*/ 	.byte	0x04, 0x36
        /*00fe*/ 	.short	(.L_41 - .L_40)
.L_40:
        /*0100*/ 	.word	0x00000008
.L_41:


//--------------------- .nv.callgraph             --------------------------
	.section	.nv.callgraph,"",@"SHT_CUDA_CALLGRAPH"
	.align	4
	.sectionentsize	8
	.align		4
        /*0000*/ 	.word	0x00000000
	.align		4
        /*0004*/ 	.word	0xffffffff
	.align		4
        /*0008*/ 	.word	0x00000000
	.align		4
        /*000c*/ 	.word	0xfffffffe
	.align		4
        /*0010*/ 	.word	0x00000000
	.align		4
        /*0014*/ 	.word	0xfffffffd
	.align		4
        /*0018*/ 	.word	0x00000000
	.align		4
        /*001c*/ 	.word	0xfffffffc


//--------------------- .text.triton_red_fused__unsafe_index_add_convolution_native_group_norm_26 --------------------------
	.section	.text.triton_red_fused__unsafe_index_add_convolution_native_group_norm_26,"ax",@progbits
	.sectionflags	@"SHF_BARRIERS=1"
	.align	128
        .global         triton_red_fused__unsafe_index_add_convolution_native_group_norm_26
        .type           triton_red_fused__unsafe_index_add_convolution_native_group_norm_26,@function
        .size           triton_red_fused__unsafe_index_add_convolution_native_group_norm_26,(.L_x_3 - triton_red_fused__unsafe_index_add_convolution_native_group_norm_26)
        .other          triton_red_fused__unsafe_index_add_convolution_native_group_norm_26,@"STO_CUDA_ENTRY STV_DEFAULT"
triton_red_fused__unsafe_index_add_convolution_native_group_norm_26:
.text.triton_red_fused__unsafe_index_add_convolution_native_group_norm_26:
[----:B------:R-:W0:Y:S02]  /*0000*/  LDC R1, c[0x0][0x28] ;  /* 0x00000a00ff017b82 */ /* 0x000e240000000800 */
[----:B------:R-:W1:Y:S01]  /*0010*/  S2R R15, SR_TID.X ;  /* 0x00000000000f7919 */ /* 0x000e620000002100 */
[----:B------:R-:W2:Y:S01]  /*0020*/  S2UR UR5, SR_CgaCtaId ;  /* 0x00000000000579c3 */ /* 0x000ea20000008800 */
[----:B------:R-:W-:Y:S01]  /*0030*/  UMOV UR4, 0x400 ;  /* 0x0000040000047882 */ /* 0x000fe20000000000 */
[----:B------:R-:W-:Y:S01]  /*0040*/  CS2R R34, SRZ ;  /* 0x0000000000227805 */ /* 0x000fe2000001ff00 */
[----:B------:R-:W3:Y:S01]  /*0050*/  S2R R12, SR_CTAID.X ;  /* 0x00000000000c7919 */ /* 0x000ee20000002500 */
[----:B------:R-:W-:Y:S02]  /*0060*/  CS2R R36, SRZ ;  /* 0x0000000000247805 */ /* 0x000fe4000001ff00 */
[----:B------:R-:W-:Y:S02]  /*0070*/  CS2R R38, SRZ ;  /* 0x0000000000267805 */ /* 0x000fe4000001ff00 */
[----:B------:R-:W-:Y:S02]  /*0080*/  CS2R R40, SRZ ;  /* 0x0000000000287805 */ /* 0x000fe4000001ff00 */
[----:B------:R-:W-:Y:S01]  /*0090*/  CS2R R42, SRZ ;  /* 0x00000000002a7805 */ /* 0x000fe2000001ff00 */
[----:B------:R-:W4:Y:S01]  /*00a0*/  LDC.64 R16, c[0x0][0x230] ;  /* 0x00008c00ff107b82 */ /* 0x000f220000000a00 */
[----:B------:R-:W-:Y:S01]  /*00b0*/  ULDC.64 UR18, c[0x0][0x208] ;  /* 0x0000820000127ab9 */ /* 0x000fe20000000a00 */
[----:B------:R-:W-:Y:S01]  /*00c0*/  ULDC.64 UR16, c[0x0][0x210] ;  /* 0x0000840000107ab9 */ /* 0x000fe20000000a00 */
[----:B------:R-:W-:-:S05]  /*00d0*/  ULDC.64 UR14, c[0x0][0x218] ;  /* 0x00008600000e7ab9 */ /* 0x000fca0000000a00 */
[----:B------:R-:W5:Y:S01]  /*00e0*/  LDC.64 R18, c[0x0][0x228] ;  /* 0x00008a00ff127b82 */ /* 0x000f620000000a00 */
[----:B--2---:R-:W-:-:S03]  /*00f0*/  UPRMT UR4, UR5, 0x654, UR4 ;  /* 0x0000065405047896 */ /* 0x004fc60008000004 */
[----:B------:R-:W-:Y:S01]  /*0100*/  UMOV UR5, URZ ;  /* 0x0000003f00057c82 */ /* 0x000fe20008000000 */
[C---:B-1----:R-:W-:Y:S01]  /*0110*/  LOP3.LUT R0, R15.reuse, 0x40, RZ, 0xc0, !PT ;  /* 0x000000400f007812 */ /* 0x042fe200078ec0ff */
[C---:B------:R-:W-:Y:S01]  /*0120*/  IMAD.SHL.U32 R6, R15.reuse, 0x10, RZ ;  /* 0x000000100f067824 */ /* 0x040fe200078e00ff */
[----:B------:R-:W-:Y:S01]  /*0130*/  SHF.R.U32.HI R5, RZ, 0x1, R15 ;  /* 0x00000001ff057819 */ /* 0x000fe2000001160f */
[C---:B------:R-:W-:Y:S01]  /*0140*/  IMAD.SHL.U32 R10, R15.reuse, 0x8, RZ ;  /* 0x000000080f0a7824 */ /* 0x040fe200078e00ff */
[----:B------:R-:W-:Y:S01]  /*0150*/  SHF.R.U32.HI R4, RZ, 0x1, R0 ;  /* 0x00000001ff047819 */ /* 0x000fe20000011600 */
[----:B---3--:R-:W-:Y:S01]  /*0160*/  IMAD.SHL.U32 R2, R12, 0x40, RZ ;  /* 0x000000400c027824 */ /* 0x008fe200078e00ff */
[----:B------:R-:W-:Y:S02]  /*0170*/  LOP3.LUT R3, R15, 0x1, RZ, 0xc0, !PT ;  /* 0x000000010f037812 */ /* 0x000fe400078ec0ff */
[----:B------:R-:W-:Y:S01]  /*0180*/  SGXT.U32 R5, R5, 0x5 ;  /* 0x000000050505781a */ /* 0x000fe20000000000 */
[----:B------:R-:W-:Y:S01]  /*0190*/  IMAD.IADD R14, R2, 0x1, R4 ;  /* 0x00000001020e7824 */ /* 0x000fe200078e0204 */
[----:B------:R-:W-:Y:S01]  /*01a0*/  LOP3.LUT R7, R6, 0x7f0, RZ, 0xc0, !PT ;  /* 0x000007f006077812 */ /* 0x000fe200078ec0ff */
[----:B------:R-:W-:Y:S01]  /*01b0*/  IMAD.SHL.U32 R6, R3, 0x100, RZ ;  /* 0x0000010003067824 */ /* 0x000fe200078e00ff */
[----:B------:R-:W-:-:S02]  /*01c0*/  LOP3.LUT R0, R10, 0x3f0, RZ, 0xc0, !PT ;  /* 0x000003f00a007812 */ /* 0x000fc400078ec0ff */
[----:B------:R-:W-:Y:S02]  /*01d0*/  LOP3.LUT R14, R14, R5, RZ, 0xfc, !PT ;  /* 0x000000050e0e7212 */ /* 0x000fe400078efcff */
[----:B------:R-:W-:Y:S02]  /*01e0*/  IADD3 R0, R7, UR4, R0 ;  /* 0x0000000407007c10 */ /* 0x000fe4000fffe000 */
[----:B------:R-:W-:Y:S01]  /*01f0*/  SHF.R.U32.HI R7, RZ, 0x6, R15 ;  /* 0x00000006ff077819 */ /* 0x000fe2000001160f */
[----:B------:R-:W-:Y:S01]  /*0200*/  IMAD R13, R14, 0x800, R3 ;  /* 0x000008000e0d7824 */ /* 0x000fe200078e0203 */
[----:B------:R-:W-:Y:S02]  /*0210*/  LOP3.LUT R9, R2, R5, R4, 0xfe, !PT ;  /* 0x0000000502097212 */ /* 0x000fe400078efe04 */
[----:B------:R-:W-:Y:S01]  /*0220*/  LOP3.LUT R8, R6, R5, R4, 0xfe, !PT ;  /* 0x0000000506087212 */ /* 0x000fe200078efe04 */
[----:B------:R-:W-:Y:S01]  /*0230*/  IMAD.SHL.U32 R13, R13, 0x4, RZ ;  /* 0x000000040d0d7824 */ /* 0x000fe200078e00ff */
[----:B------:R-:W-:-:S02]  /*0240*/  LOP3.LUT R2, R2, 0x3f, R15, 0xf8, !PT ;  /* 0x0000003f02027812 */ /* 0x000fc400078ef80f */
[----:B------:R-:W-:Y:S01]  /*0250*/  LEA R5, R3, UR4, 0x4 ;  /* 0x0000000403057c11 */ /* 0x000fe2000f8e20ff */
[----:B----4-:R-:W-:Y:S01]  /*0260*/  IMAD.WIDE R16, R13, 0x4, R16 ;  /* 0x000000040d107825 */ /* 0x010fe200078e0210 */
[----:B------:R-:W-:Y:S02]  /*0270*/  LOP3.LUT R4, R10, 0x1f8, RZ, 0xc0, !PT ;  /* 0x000001f80a047812 */ /* 0x000fe400078ec0ff */
[----:B------:R-:W-:Y:S01]  /*0280*/  SGXT.U32 R3, R7, 0x1 ;  /* 0x000000010703781a */ /* 0x000fe20000000000 */
[----:B------:R-:W-:Y:S01]  /*0290*/  IMAD.SHL.U32 R7, R2, 0x400, RZ ;  /* 0x0000040002077824 */ /* 0x000fe200078e00ff */
[----:B------:R-:W-:Y:S01]  /*02a0*/  ISETP.GE.AND P2, PT, R9, 0x100, PT ;  /* 0x000001000900780c */ /* 0x000fe20003f46270 */
[----:B-----5:R-:W-:Y:S01]  /*02b0*/  IMAD.WIDE R18, R13, 0x4, R18 ;  /* 0x000000040d127825 */ /* 0x020fe200078e0212 */
[----:B------:R-:W-:Y:S02]  /*02c0*/  LEA.HI R9, R6, UR4, RZ, 0x1c ;  /* 0x0000000406097c11 */ /* 0x000fe4000f8fe0ff */
[----:B------:R-:W-:Y:S01]  /*02d0*/  LEA R11, R4, UR4, 0x1 ;  /* 0x00000004040b7c11 */ /* 0x000fe2000f8e08ff */
[C---:B------:R-:W-:Y:S01]  /*02e0*/  IMAD R4, R8.reuse, 0x4, R5 ;  /* 0x0000000408047824 */ /* 0x040fe200078e0205 */
[----:B------:R-:W-:Y:S01]  /*02f0*/  LOP3.LUT R6, R3, 0x1f8, R10, 0xf8, !PT ;  /* 0x000001f803067812 */ /* 0x000fe200078ef80a */
[----:B------:R-:W-:Y:S01]  /*0300*/  IMAD R5, R8, 0x4, R9 ;  /* 0x0000000408057824 */ /* 0x000fe200078e0209 */
[----:B------:R-:W-:-:S02]  /*0310*/  SHF.R.S32.HI R10, RZ, 0x1f, R7 ;  /* 0x0000001fff0a7819 */ /* 0x000fc40000011407 */
[----:B------:R-:W-:Y:S01]  /*0320*/  SHF.R.U32.HI R8, RZ, 0x4, R15 ;  /* 0x00000004ff087819 */ /* 0x000fe2000001160f */
[----:B------:R-:W-:Y:S01]  /*0330*/  IMAD R6, R6, 0x4, R11 ;  /* 0x0000000406067824 */ /* 0x000fe200078e020b */
[----:B------:R-:W-:Y:S02]  /*0340*/  LOP3.LUT R11, R15, 0x7f, RZ, 0xc0, !PT ;  /* 0x0000007f0f0b7812 */ /* 0x000fe400078ec0ff */
[----:B------:R-:W-:Y:S02]  /*0350*/  SHF.L.U64.HI R7, R7, 0x2, R10 ;  /* 0x0000000207077819 */ /* 0x000fe4000001020a */
[C---:B------:R-:W-:Y:S02]  /*0360*/  LOP3.LUT R10, R11.reuse, 0x100, RZ, 0xfc, !PT ;  /* 0x000001000b0a7812 */ /* 0x040fe400078efcff */
[----:B------:R-:W-:Y:S02]  /*0370*/  LOP3.LUT R13, R11, 0x180, RZ, 0xfc, !PT ;  /* 0x000001800b0d7812 */ /* 0x000fe400078efcff */
[----:B------:R-:W-:-:S02]  /*0380*/  SHF.R.U32.HI R10, RZ, 0x4, R10 ;  /* 0x00000004ff0a7819 */ /* 0x000fc4000001160a */
[----:B------:R-:W-:Y:S02]  /*0390*/  SHF.R.U32.HI R14, RZ, 0x4, R13 ;  /* 0x00000004ff0e7819 */ /* 0x000fe4000001160d */
[----:B------:R-:W-:Y:S02]  /*03a0*/  LOP3.LUT R13, R10, 0x14, RZ, 0xc0, !PT ;  /* 0x000000140a0d7812 */ /* 0x000fe400078ec0ff */
[----:B------:R-:W-:Y:S02]  /*03b0*/  LOP3.LUT R9, R11, 0x80, RZ, 0xfc, !PT ;  /* 0x000000800b097812 */ /* 0x000fe400078efcff */
[----:B------:R-:W-:Y:S01]  /*03c0*/  LOP3.LUT R15, R14, 0x1c, RZ, 0xc0, !PT ;  /* 0x0000001c0e0f7812 */ /* 0x000fe200078ec0ff */
[----:B------:R-:W-:Y:S01]  /*03d0*/  VIADD R14, R13, UR4 ;  /* 0x000000040d0e7c36 */ /* 0x000fe20008000000 */
[----:B------:R-:W-:Y:S02]  /*03e0*/  SHF.R.S32.HI R13, RZ, 0x19, R12 ;  /* 0x00000019ff0d7819 */ /* 0x000fe4000001140c */
[----:B------:R-:W-:Y:S01]  /*03f0*/  SHF.R.U32.HI R9, RZ, 0x4, R9 ;  /* 0x00000004ff097819 */ /* 0x000fe20000011609 */
[----:B------:R-:W-:Y:S01]  /*0400*/  VIADD R20, R15, UR4 ;  /* 0x000000040f147c36 */ /* 0x000fe20008000000 */
[----:B------:R-:W-:-:S02]  /*0410*/  SGXT R13, R13, 0x1 ;  /* 0x000000010d0d781a */ /* 0x000fc40000000200 */
[----:B------:R-:W-:Y:S02]  /*0420*/  LOP3.LUT R9, R9, 0xc, RZ, 0xc0, !PT ;  /* 0x0000000c09097812 */ /* 0x000fe400078ec0ff */
[----:B------:R-:W-:Y:S02]  /*0430*/  LOP3.LUT R8, R8, 0x4, RZ, 0xc0, !PT ;  /* 0x0000000408087812 */ /* 0x000fe400078ec0ff */
[----:B------:R-:W-:Y:S01]  /*0440*/  LEA.HI R13, R13, R2, RZ, 0x6 ;  /* 0x000000020d0d7211 */ /* 0x000fe200078f30ff */
[----:B------:R-:W-:Y:S01]  /*0450*/  VIADD R10, R9, UR4 ;  /* 0x00000004090a7c36 */ /* 0x000fe20008000000 */
[----:B------:R-:W-:Y:S01]  /*0460*/  ISETP.GE.AND P0, PT, R2, 0x100, PT ;  /* 0x000001000200780c */ /* 0x000fe20003f06270 */
[----:B------:R-:W-:Y:S01]  /*0470*/  VIADD R8, R8, UR4 ;  /* 0x0000000408087c36 */ /* 0x000fe20008000000 */
[----:B------:R-:W-:Y:S01]  /*0480*/  LOP3.LUT R13, R13, 0x7fffffc0, RZ, 0xc0, !PT ;  /* 0x7fffffc00d0d7812 */ /* 0x000fe200078ec0ff */
[C---:B------:R-:W-:Y:S01]  /*0490*/  IMAD R9, R11.reuse, 0x4, R10 ;  /* 0x000000040b097824 */ /* 0x040fe200078e020a */
[----:B------:R-:W-:Y:S01]  /*04a0*/  UMOV UR4, URZ ;  /* 0x0000003f00047c82 */ /* 0x000fe20008000000 */
[----:B------:R-:W-:-:S02]  /*04b0*/  IMAD R8, R11, 0x4, R8 ;  /* 0x000000040b087824 */ /* 0x000fc400078e0208 */
[C---:B------:R-:W-:Y:S02]  /*04c0*/  IMAD R10, R11.reuse, 0x4, R14 ;  /* 0x000000040b0a7824 */ /* 0x040fe400078e020e */
[----:B------:R-:W-:Y:S01]  /*04d0*/  IMAD R11, R11, 0x4, R20 ;  /* 0x000000040b0b7824 */ /* 0x000fe200078e0214 */
[----:B------:R-:W-:Y:S01]  /*04e0*/  CS2R R20, SRZ ;  /* 0x0000000000147805 */ /* 0x000fe2000001ff00 */
[----:B------:R-:W-:-:S07]  /*04f0*/  IMAD.IADD R44, R2, 0x1, -R13 ;  /* 0x00000001022c7824 */ /* 0x000fce00078e0a0d */
.L_x_1:
[----:B------:R-:W1:Y:S01]  /*0500*/  LDC.64 R46, c[0x0][0x210] ;  /* 0x00008400ff2e7b82 */ /* 0x000e620000000a00 */
[----:B------:R-:W-:Y:S02]  /*0510*/  USHF.R.U64 UR6, UR4, 0x1, UR5 ;  /* 0x0000000104067899 */ /* 0x000fe40008001205 */
[----:B------:R-:W-:Y:S02]  /*0520*/  IMAD.U32 R12, RZ, RZ, UR4 ;  /* 0x00000004ff0c7e24 */ /* 0x000fe4000f8e00ff */
[----:B------:R-:W-:-:S03]  /*0530*/  ULOP3.LUT UR6, UR6, 0x78, URZ, 0xc0, !UPT ;  /* 0x0000007806067892 */ /* 0x000fc6000f8ec03f */
[----:B------:R-:W-:Y:S01]  /*0540*/  LOP3.LUT R13, R3, 0x8, R12, 0xf8, !PT ;  /* 0x00000008030d7812 */ /* 0x000fe200078ef80c */
[----:B------:R-:W-:-:S04]  /*0550*/  UIADD3 UR6, UP0, UR6, UR16, URZ ;  /* 0x0000001006067290 */ /* 0x000fc8000ff1e03f */
[----:B------:R-:W-:Y:S02]  /*0560*/  UIADD3.X UR7, URZ, UR17, URZ, UP0, !UPT ;  /* 0x000000113f077290 */ /* 0x000fe400087fe43f */
[----:B------:R-:W-:-:S04]  /*0570*/  IMAD.U32 R24, RZ, RZ, UR6 ;  /* 0x00000006ff187e24 */ /* 0x000fc8000f8e00ff */
[----:B------:R-:W-:Y:S02]  /*0580*/  IMAD.U32 R25, RZ, RZ, UR7 ;  /* 0x00000007ff197e24 */ /* 0x000fe4000f8e00ff */
[----:B-1----:R-:W-:-:S04]  /*0590*/  IMAD.WIDE.U32 R46, R13, 0x8, R46 ;  /* 0x000000080d2e7825 */ /* 0x002fc800078e002e */
[----:B------:R-:W2:Y:S01]  /*05a0*/  LDG.E.EL.64 R24, desc[UR18][R24.64] ;  /* 0x0000001218187981 */ /* 0x000ea2000c2e1b00 */
[----:B------:R-:W-:-:S03]  /*05b0*/  USHF.R.U64 UR6, UR4, 0x5, UR5 ;  /* 0x0000000504067899 */ /* 0x000fc60008001205 */
[----:B------:R-:W3:Y:S01]  /*05c0*/  LDG.E.EL.64 R22, desc[UR18][R46.64] ;  /* 0x000000122e167981 */ /* 0x000ee2000c2e1b00 */
[----:B------:R-:W-:-:S03]  /*05d0*/  ULOP3.LUT UR6, UR6, 0x78, URZ, 0xc0, !UPT ;  /* 0x0000007806067892 */ /* 0x000fc6000f8ec03f */
[----:B------:R-:W4:Y:S01]  /*05e0*/  LDG.E.EL.64 R26, desc[UR18][R46.64+0x10] ;  /* 0x000010122e1a7981 */ /* 0x000f22000c2e1b00 */
[----:B------:R-:W-:-:S03]  /*05f0*/  UIADD3 UR6, UP0, UR6, UR16, URZ ;  /* 0x0000001006067290 */ /* 0x000fc6000ff1e03f */
[----:B------:R-:W5:Y:S01]  /*0600*/  LDG.E.EL.64 R30, desc[UR18][R46.64+0x20] ;  /* 0x000020122e1e7981 */ /* 0x000f62000c2e1b00 */
[----:B------:R-:W-:Y:S02]  /*0610*/  UIADD3.X UR7, URZ, UR17, URZ, UP0, !UPT ;  /* 0x000000113f077290 */ /* 0x000fe400087fe43f */
[----:B------:R-:W-:Y:S01]  /*0620*/  IMAD.U32 R28, RZ, RZ, UR6 ;  /* 0x00000006ff1c7e24 */ /* 0x000fe2000f8e00ff */
[----:B------:R1:W4:Y:S03]  /*0630*/  LDG.E.EL.64 R32, desc[UR18][R46.64+0x30] ;  /* 0x000030122e207981 */ /* 0x000326000c2e1b00 */
[----:B------:R-:W-:-:S06]  /*0640*/  IMAD.U32 R29, RZ, RZ, UR7 ;  /* 0x00000007ff1d7e24 */ /* 0x000fcc000f8e00ff */
[----:B------:R-:W4:Y:S01]  /*0650*/  LDG.E.EL.64 R28, desc[UR18][R28.64] ;  /* 0x000000121c1c7981 */ /* 0x000f22000c2e1b00 */
[----:B------:R-:W-:Y:S02]  /*0660*/  CS2R R12, SRZ ;  /* 0x00000000000c7805 */ /* 0x000fe4000001ff00 */
[----:B------:R-:W-:-:S06]  /*0670*/  CS2R R14, SRZ ;  /* 0x00000000000e7805 */ /* 0x000fcc000001ff00 */
[----:B------:R-:W5:Y:S01]  /*0680*/  @!P2 LDG.E.EF.128 R12, desc[UR18][R18.64] ;  /* 0x00000012120ca981 */ /* 0x000f62000c0e1d00 */
[----:B------:R-:W-:Y:S01]  /*0690*/  USHF.R.U32.HI UR12, URZ, 0xc, UR4 ;  /* 0x0000000c3f0c7899 */ /* 0x000fe20008011604 */
[----:B------:R-:W-:Y:S01]  /*06a0*/  IMAD.MOV.U32 R50, RZ, RZ, RZ ;  /* 0x000000ffff327224 */ /* 0x000fe200078e00ff */
[----:B--2---:R-:W-:Y:S02]  /*06b0*/  SHF.R.U32.HI R49, RZ, 0x1c, R25 ;  /* 0x0000001cff317819 */ /* 0x004fe40000011619 */
[----:B---3--:R-:W-:Y:S02]  /*06c0*/  SHF.R.U32.HI R45, RZ, 0x1a, R23 ;  /* 0x0000001aff2d7819 */ /* 0x008fe40000011617 */
[----:B------:R-:W-:Y:S02]  /*06d0*/  LEA R48, P1, R22, UR14, 0x2 ;  /* 0x0000000e16307c11 */ /* 0x000fe4000f8210ff */
[----:B------:R-:W-:Y:S02]  /*06e0*/  LOP3.LUT R45, R45, 0x20, RZ, 0xc0, !PT ;  /* 0x000000202d2d7812 */ /* 0x000fe400078ec0ff */
[----:B-1----:R-:W-:-:S02]  /*06f0*/  LOP3.LUT R47, R49, 0x8, RZ, 0xc0, !PT ;  /* 0x00000008312f7812 */ /* 0x002fc400078ec0ff */
[----:B------:R-:W-:Y:S02]  /*0700*/  LEA.HI.X R22, R22, UR15, R23, 0x2, P1 ;  /* 0x0000000f16167c11 */ /* 0x000fe400088f1417 */
[----:B------:R-:W-:Y:S02]  /*0710*/  IADD3 R45, P3, R45, R48, RZ ;  /* 0x000000302d2d7210 */ /* 0x000fe40007f7e0ff */
[----:B------:R-:W-:-:S03]  /*0720*/  IADD3 R23, P1, R24, R47, RZ ;  /* 0x0000002f18177210 */ /* 0x000fc60007f3e0ff */
[----:B------:R-:W-:Y:S01]  /*0730*/  IMAD.X R22, RZ, RZ, R22, P3 ;  /* 0x000000ffff167224 */ /* 0x000fe200018e0616 */
[----:B------:R-:W-:Y:S01]  /*0740*/  LEA R45, P3, R23, R45, 0x5 ;  /* 0x0000002d172d7211 */ /* 0x000fe200078628ff */
[--C-:B------:R-:W-:Y:S01]  /*0750*/  IMAD.X R46, RZ, RZ, R25.reuse, P1 ;  /* 0x000000ffff2e7224 */ /* 0x100fe200008e0619 */
[----:B------:R-:W-:-:S04]  /*0760*/  SHF.R.U32.HI R47, RZ, 0x1c, R25 ;  /* 0x0000001cff2f7819 */ /* 0x000fc80000011619 */
[----:B------:R-:W-:Y:S02]  /*0770*/  LEA.HI.X R22, R23, R22, R46, 0x5, P3 ;  /* 0x0000001617167211 */ /* 0x000fe400018f2c2e */
[--C-:B----4-:R-:W-:Y:S02]  /*0780*/  SHF.R.U32.HI R23, RZ, 0x1a, R27.reuse ;  /* 0x0000001aff177819 */ /* 0x110fe4000001161b */
[C---:B------:R-:W-:Y:S02]  /*0790*/  LEA R46, P1, R26.reuse, UR14, 0x2 ;  /* 0x0000000e1a2e7c11 */ /* 0x040fe4000f8210ff */
[----:B------:R-:W-:Y:S02]  /*07a0*/  LOP3.LUT R23, R23, 0x20, RZ, 0xc0, !PT ;  /* 0x0000002017177812 */ /* 0x000fe400078ec0ff */
[----:B------:R-:W-:Y:S02]  /*07b0*/  LOP3.LUT R47, R47, 0x8, RZ, 0xc0, !PT ;  /* 0x000000082f2f7812 */ /* 0x000fe400078ec0ff */
[----:B------:R-:W-:-:S02]  /*07c0*/  LEA.HI.X R27, R26, UR15, R27, 0x2, P1 ;  /* 0x0000000f1a1b7c11 */ /* 0x000fc400088f141b */
[----:B------:R-:W-:Y:S02]  /*07d0*/  R2UR UR7, R29 ;  /* 0x000000001d0772ca */ /* 0x000fe400000e0000 */
[----:B------:R-:W-:Y:S02]  /*07e0*/  IADD3 R26, P3, R23, R46, RZ ;  /* 0x0000002e171a7210 */ /* 0x000fe40007f7e0ff */
[----:B------:R-:W-:Y:S02]  /*07f0*/  IADD3 R29, P1, R24, R47, RZ ;  /* 0x0000002f181d7210 */ /* 0x000fe40007f3e0ff */
[----:B------:R-:W-:Y:S01]  /*0800*/  SHF.R.U32.HI R47, RZ, 0x1c, R25 ;  /* 0x0000001cff2f7819 */ /* 0x000fe20000011619 */
[----:B------:R-:W-:Y:S02]  /*0810*/  IMAD.X R23, RZ, RZ, R27, P3 ;  /* 0x000000ffff177224 */ /* 0x000fe400018e061b */
[----:B------:R-:W-:Y:S01]  /*0820*/  IMAD.X R46, RZ, RZ, R25, P1 ;  /* 0x000000ffff2e7224 */ /* 0x000fe200008e0619 */
[----:B------:R-:W-:-:S02]  /*0830*/  LEA R26, P1, R29, R26, 0x5 ;  /* 0x0000001a1d1a7211 */ /* 0x000fc400078228ff */
[----:B------:R-:W-:Y:S02]  /*0840*/  R2UR UR6, R28 ;  /* 0x000000001c0672ca */ /* 0x000fe400000e0000 */
[----:B------:R-:W-:Y:S02]  /*0850*/  SHF.R.U32.HI R28, RZ, 0x1c, R25 ;  /* 0x0000001cff1c7819 */ /* 0x000fe40000011619 */
[----:B------:R-:W-:Y:S02]  /*0860*/  LOP3.LUT R47, R47, 0x8, RZ, 0xc0, !PT ;  /* 0x000000082f2f7812 */ /* 0x000fe400078ec0ff */
[----:B------:R-:W-:Y:S02]  /*0870*/  LEA.HI.X R23, R29, R23, R46, 0x5, P1 ;  /* 0x000000171d177211 */ /* 0x000fe400008f2c2e */
[----:B-----5:R-:W-:Y:S02]  /*0880*/  SHF.R.U32.HI R29, RZ, 0x1a, R31 ;  /* 0x0000001aff1d7819 */ /* 0x020fe4000001161f */
[----:B------:R-:W-:-:S02]  /*0890*/  LOP3.LUT R27, R28, 0x8, RZ, 0xc0, !PT ;  /* 0x000000081c1b7812 */ /* 0x000fc400078ec0ff */
[----:B------:R-:W-:Y:S02]  /*08a0*/  IADD3 R28, P1, R24, R47, RZ ;  /* 0x0000002f181c7210 */ /* 0x000fe40007f3e0ff */
[C---:B------:R-:W-:Y:S02]  /*08b0*/  LEA R46, P4, R30.reuse, UR14, 0x2 ;  /* 0x0000000e1e2e7c11 */ /* 0x040fe4000f8810ff */
[----:B------:R-:W-:Y:S02]  /*08c0*/  LOP3.LUT R29, R29, 0x20, RZ, 0xc0, !PT ;  /* 0x000000201d1d7812 */ /* 0x000fe400078ec0ff */
[----:B------:R-:W-:Y:S01]  /*08d0*/  IADD3 R24, P3, R24, R27, RZ ;  /* 0x0000001b18187210 */ /* 0x000fe20007f7e0ff */
[----:B------:R-:W-:Y:S01]  /*08e0*/  IMAD.X R27, RZ, RZ, R25, P1 ;  /* 0x000000ffff1b7224 */ /* 0x000fe200008e0619 */
[----:B------:R-:W-:Y:S02]  /*08f0*/  LEA.HI.X R47, R30, UR15, R31, 0x2, P4 ;  /* 0x0000000f1e2f7c11 */ /* 0x000fe4000a0f141f */
[----:B------:R-:W-:-:S02]  /*0900*/  IADD3 R31, P1, R29, R46, RZ ;  /* 0x0000002e1d1f7210 */ /* 0x000fc40007f3e0ff */
[----:B------:R-:W-:Y:S01]  /*0910*/  SHF.R.U32.HI R29, RZ, 0x1a, R33 ;  /* 0x0000001aff1d7819 */ /* 0x000fe20000011621 */
[----:B------:R-:W-:Y:S01]  /*0920*/  IMAD.X R25, RZ, RZ, R25, P3 ;  /* 0x000000ffff197224 */ /* 0x000fe200018e0619 */
[C---:B------:R-:W-:Y:S01]  /*0930*/  LEA R30, P3, R32.reuse, UR14, 0x2 ;  /* 0x0000000e201e7c11 */ /* 0x040fe2000f8610ff */
[----:B------:R-:W-:Y:S01]  /*0940*/  USHF.R.U32.HI UR10, URZ, 0x1c, UR7 ;  /* 0x0000001c3f0a7899 */ /* 0x000fe20008011607 */
[----:B------:R-:W-:Y:S01]  /*0950*/  LOP3.LUT R29, R29, 0x20, RZ, 0xc0, !PT ;  /* 0x000000201d1d7812 */ /* 0x000fe200078ec0ff */
[----:B------:R-:W-:Y:S01]  /*0960*/  USHF.R.U32.HI UR9, URZ, 0x1c, UR7 ;  /* 0x0000001c3f097899 */ /* 0x000fe20008011607 */
[----:B------:R-:W-:Y:S01]  /*0970*/  LEA.HI.X R32, R32, UR15, R33, 0x2, P3 ;  /* 0x0000000f20207c11 */ /* 0x000fe200098f1421 */
[----:B------:R-:W-:Y:S01]  /*0980*/  USHF.R.U32.HI UR11, URZ, 0x1c, UR7 ;  /* 0x0000001c3f0b7899 */ /* 0x000fe20008011607 */
[----:B------:R-:W-:Y:S01]  /*0990*/  IADD3 R29, P3, R29, R30, RZ ;  /* 0x0000001e1d1d7210 */ /* 0x000fe20007f7e0ff */
[----:B------:R-:W-:Y:S02]  /*09a0*/  ULOP3.LUT UR10, UR10, 0x8, URZ, 0xc0, !UPT ;  /* 0x000000080a0a7892 */ /* 0x000fe4000f8ec03f */
[----:B------:R-:W-:-:S02]  /*09b0*/  ULOP3.LUT UR9, UR9, 0x8, URZ, 0xc0, !UPT ;  /* 0x0000000809097892 */ /* 0x000fc4000f8ec03f */
[----:B------:R-:W-:Y:S02]  /*09c0*/  USHF.R.U32.HI UR8, URZ, 0x1c, UR7 ;  /* 0x0000001c3f087899 */ /* 0x000fe40008011607 */
[----:B------:R-:W-:Y:S01]  /*09d0*/  ULOP3.LUT UR11, UR11, 0x8, URZ, 0xc0, !UPT ;  /* 0x000000080b0b7892 */ /* 0x000fe2000f8ec03f */
[----:B------:R-:W-:Y:S01]  /*09e0*/  IMAD.X R30, RZ, RZ, R47, P1 ;  /* 0x000000ffff1e7224 */ /* 0x000fe200008e062f */
[----:B------:R-:W-:Y:S01]  /*09f0*/  UIADD3 UR10, UP1, UR6, UR10, URZ ;  /* 0x0000000a060a7290 */ /* 0x000fe2000ff3e03f */
[----:B------:R-:W-:Y:S01]  /*0a00*/  IMAD.X R32, RZ, RZ, R32, P3 ;  /* 0x000000ffff207224 */ /* 0x000fe200018e0620 */
[----:B------:R-:W-:Y:S01]  /*0a10*/  UIADD3 UR9, UP2, UR6, UR9, URZ ;  /* 0x0000000906097290 */ /* 0x000fe2000ff5e03f */
[----:B------:R-:W-:Y:S01]  /*0a20*/  LEA R31, P1, R28, R31, 0x5 ;  /* 0x0000001f1c1f7211 */ /* 0x000fe200078228ff */
[----:B------:R-:W-:Y:S01]  /*0a30*/  ULOP3.LUT UR8, UR8, 0x8, URZ, 0xc0, !UPT ;  /* 0x0000000808087892 */ /* 0x000fe2000f8ec03f */
[----:B------:R-:W-:Y:S01]  /*0a40*/  LEA R29, P3, R24, R29, 0x5 ;  /* 0x0000001d181d7211 */ /* 0x000fe200078628ff */
[----:B------:R-:W-:Y:S01]  /*0a50*/  UIADD3 UR11, UP0, UR6, UR11, URZ ;  /* 0x0000000b060b7290 */ /* 0x000fe2000ff1e03f */
[----:B------:R-:W-:Y:S01]  /*0a60*/  LEA.HI.X R27, R28, R30, R27, 0x5, P1 ;  /* 0x0000001e1c1b7211 */ /* 0x000fe200008f2c1b */
[----:B------:R-:W-:Y:S01]  /*0a70*/  UIADD3 UR8, UP3, UR6, UR8, URZ ;  /* 0x0000000806087290 */ /* 0x000fe2000ff7e03f */
[----:B------:R-:W-:Y:S01]  /*0a80*/  LEA.HI.X R32, R24, R32, R25, 0x5, P3 ;  /* 0x0000002018207211 */ /* 0x000fe200018f2c19 */
[----:B------:R-:W-:Y:S01]  /*0a90*/  IMAD.U32 R25, RZ, RZ, UR10 ;  /* 0x0000000aff197e24 */ /* 0x000fe2000f8e00ff */
[----:B------:R-:W-:Y:S01]  /*0aa0*/  UIADD3.X UR13, URZ, UR7, URZ, UP0, !UPT ;  /* 0x000000073f0d7290 */ /* 0x000fe200087fe43f */
[----:B------:R-:W-:-:S02]  /*0ab0*/  IMAD.U32 R28, RZ, RZ, UR9 ;  /* 0x00000009ff1c7e24 */ /* 0x000fc4000f8e00ff */
[----:B------:R-:W-:Y:S01]  /*0ac0*/  IMAD.U32 R24, RZ, RZ, UR11 ;  /* 0x0000000bff187e24 */ /* 0x000fe2000f8e00ff */
[----:B------:R-:W-:Y:S01]  /*0ad0*/  LEA R30, P3, R25, R26, 0x8 ;  /* 0x0000001a191e7211 */ /* 0x000fe200078640ff */
[----:B------:R-:W-:Y:S01]  /*0ae0*/  USHF.L.U32 UR6, UR12, 0x9, URZ ;  /* 0x000000090c067899 */ /* 0x000fe2000800063f */
[----:B------:R-:W-:Y:S01]  /*0af0*/  LEA R28, P4, R28, R31, 0x8 ;  /* 0x0000001f1c1c7211 */ /* 0x000fe200078840ff */
[----:B------:R-:W-:Y:S01]  /*0b00*/  IMAD.U32 R26, RZ, RZ, UR8 ;  /* 0x00000008ff1a7e24 */ /* 0x000fe2000f8e00ff */
[----:B------:R-:W-:Y:S01]  /*0b10*/  UIADD3.X UR12, URZ, UR7, URZ, UP1, !UPT ;  /* 0x000000073f0c7290 */ /* 0x000fe20008ffe43f */
[----:B------:R-:W-:Y:S01]  /*0b20*/  IMAD.U32 R25, RZ, RZ, UR11 ;  /* 0x0000000bff197e24 */ /* 0x000fe2000f8e00ff */
[----:B------:R-:W-:Y:S01]  /*0b30*/  LEA R24, P1, R24, R45, 0x8 ;  /* 0x0000002d18187211 */ /* 0x000fe200078240ff */
[----:B------:R-:W-:Y:S01]  /*0b40*/  IMAD.U32 R31, RZ, RZ, UR13 ;  /* 0x0000000dff1f7e24 */ /* 0x000fe2000f8e00ff */
[----:B------:R-:W-:Y:S02]  /*0b50*/  LEA R26, P5, R26, R29, 0x8 ;  /* 0x0000001d1a1a7211 */ /* 0x000fe400078a40ff */
[----:B------:R-:W-:-:S02]  /*0b60*/  IMAD.U32 R29, RZ, RZ, UR12 ;  /* 0x0000000cff1d7e24 */ /* 0x000fc4000f8e00ff */
[----:B------:R-:W-:Y:S01]  /*0b70*/  LEA.HI.X R25, R25, R22, R31, 0x8, P1 ;  /* 0x0000001619197211 */ /* 0x000fe200008f441f */
[----:B------:R-:W-:Y:S01]  /*0b80*/  IMAD.U32 R22, RZ, RZ, UR10 ;  /* 0x0000000aff167e24 */ /* 0x000fe2000f8e00ff */
[----:B------:R-:W-:Y:S02]  /*0b90*/  UIADD3.X UR11, URZ, UR7, URZ, UP2, !UPT ;  /* 0x000000073f0b7290 */ /* 0x000fe400097fe43f */
[----:B------:R-:W-:Y:S02]  /*0ba0*/  UIADD3.X UR7, URZ, UR7, URZ, UP3, !UPT ;  /* 0x000000073f077290 */ /* 0x000fe40009ffe43f */
[----:B------:R-:W-:Y:S02]  /*0bb0*/  LEA.HI.X R31, R22, R23, R29, 0x8, P3 ;  /* 0x00000017161f7211 */ /* 0x000fe400018f441d */
[----:B------:R-:W1:Y:S01]  /*0bc0*/  LDC.64 R22, c[0x0][0x220] ;  /* 0x00008800ff167b82 */ /* 0x000e620000000a00 */
[----:B------:R-:W-:Y:S02]  /*0bd0*/  IMAD.U32 R46, RZ, RZ, UR9 ;  /* 0x00000009ff2e7e24 */ /* 0x000fe4000f8e00ff */
[----:B------:R-:W-:-:S02]  /*0be0*/  IMAD.U32 R33, RZ, RZ, UR11 ;  /* 0x0000000bff217e24 */ /* 0x000fc4000f8e00ff */
[----:B------:R-:W-:Y:S02]  /*0bf0*/  IMAD.U32 R45, RZ, RZ, UR8 ;  /* 0x00000008ff2d7e24 */ /* 0x000fe4000f8e00ff */
[----:B------:R-:W-:Y:S01]  /*0c00*/  IMAD.U32 R47, RZ, RZ, UR7 ;  /* 0x00000007ff2f7e24 */ /* 0x000fe2000f8e00ff */
[----:B------:R-:W-:Y:S01]  /*0c10*/  LEA.HI.X R29, R46, R27, R33, 0x8, P4 ;  /* 0x0000001b2e1d7211 */ /* 0x000fe200020f4421 */
[----:B------:R-:W-:-:S03]  /*0c20*/  IMAD.SHL.U32 R33, R2, 0x400, RZ ;  /* 0x0000040002217824 */ /* 0x000fc600078e00ff */
[----:B------:R-:W-:Y:S01]  /*0c30*/  LEA.HI.X R27, R45, R32, R47, 0x8, P5 ;  /* 0x000000202d1b7211 */ /* 0x000fe200028f442f */
[----:B------:R-:W-:Y:S01]  /*0c40*/  IMAD.U32 R45, RZ, RZ, UR6 ;  /* 0x00000006ff2d7e24 */ /* 0x000fe2000f8e00ff */
[----:B------:R-:W-:Y:S01]  /*0c50*/  USHF.R.U32.HI UR7, URZ, 0xc, UR4 ;  /* 0x0000000c3f077899 */ /* 0x000fe20008011604 */
[----:B------:R-:W-:Y:S02]  /*0c60*/  IMAD.SHL.U32 R33, R33, 0x4, RZ ;  /* 0x0000000421217824 */ /* 0x000fe400078e00ff */
[----:B------:R-:W-:-:S04]  /*0c70*/  IMAD.WIDE.U32 R24, R45, 0x4, R24 ;  /* 0x000000042d187825 */ /* 0x000fc800078e0018 */
[----:B------:R-:W-:Y:S01]  /*0c80*/  IMAD.U32 R47, RZ, RZ, UR6 ;  /* 0x00000006ff2f7e24 */ /* 0x000fe2000f8e00ff */
[----:B------:R-:W-:Y:S01]  /*0c90*/  IADD3 R24, P1, R24, R33, RZ ;  /* 0x0000002118187210 */ /* 0x000fe20007f3e0ff */
[----:B------:R-:W-:Y:S01]  /*0ca0*/  IMAD.WIDE.U32 R28, R45, 0x4, R28 ;  /* 0x000000042d1c7825 */ /* 0x000fe200078e001c */
[----:B------:R-:W-:-:S03]  /*0cb0*/  LEA R45, R44, UR7, 0x1 ;  /* 0x000000072c2d7c11 */ /* 0x000fc6000f8e08ff */
[----:B------:R-:W-:-:S04]  /*0cc0*/  IMAD.WIDE.U32 R30, R47, 0x4, R30 ;  /* 0x000000042f1e7825 */ /* 0x000fc800078e001e */
[----:B------:R-:W-:Y:S01]  /*0cd0*/  IMAD.WIDE.U32 R26, R47, 0x4, R26 ;  /* 0x000000042f1a7825 */ /* 0x000fe200078e001a */
[----:B------:R-:W-:-:S03]  /*0ce0*/  IADD3 R28, P3, R28, R33, RZ ;  /* 0x000000211c1c7210 */ /* 0x000fc60007f7e0ff */
[----:B------:R-:W-:Y:S01]  /*0cf0*/  IMAD.X R25, R25, 0x1, R7, P1 ;  /* 0x0000000119197824 */ /* 0x000fe200008e0607 */
[----:B------:R-:W-:Y:S01]  /*0d00*/  IADD3 R30, P1, R30, R33, RZ ;  /* 0x000000211e1e7210 */ /* 0x000fe20007f3e0ff */
[----:B-1----:R-:W-:Y:S01]  /*0d10*/  IMAD.WIDE R22, R45, 0x4, R22 ;  /* 0x000000042d167825 */ /* 0x002fe200078e0216 */
[----:B------:R-:W-:Y:S02]  /*0d20*/  IADD3 R26, P4, R26, R33, RZ ;  /* 0x000000211a1a7210 */ /* 0x000fe40007f9e0ff */
[----:B------:R-:W-:Y:S01]  /*0d30*/  CS2R R32, SRZ ;  /* 0x0000000000207805 */ /* 0x000fe2000001ff00 */
[----:B------:R-:W-:Y:S02]  /*0d40*/  IMAD.MOV.U32 R46, RZ, RZ, RZ ;  /* 0x000000ffff2e7224 */ /* 0x000fe400078e00ff */
[----:B------:R-:W-:-:S03]  /*0d50*/  IMAD.MOV.U32 R45, RZ, RZ, RZ ;  /* 0x000000ffff2d7224 */ /* 0x000fc600078e00ff */
[----:B------:R-:W2:Y:S04]  /*0d60*/  @!P0 LDG.E.EL R32, desc[UR18][R22.64] ;  /* 0x0000001216208981 */ /* 0x000ea8000c2e1900 */
[----:B------:R-:W3:Y:S04]  /*0d70*/  @!P0 LDG.E.EL R33, desc[UR18][R22.64] ;  /* 0x0000001216218981 */ /* 0x000ee8000c2e1900 */
[----:B------:R-:W4:Y:S04]  /*0d80*/  @!P0 LDG.E.EL R46, desc[UR18][R22.64] ;  /* 0x00000012162e8981 */ /* 0x000f28000c2e1900 */
[----:B------:R1:W5:Y:S01]  /*0d90*/  @!P0 LDG.E.EL R45, desc[UR18][R22.64] ;  /* 0x00000012162d8981 */ /* 0x000362000c2e1900 */
[----:B------:R-:W-:Y:S01]  /*0da0*/  SEL R47, R12, RZ, !P2 ;  /* 0x000000ff0c2f7207 */ /* 0x000fe20005000000 */
[----:B------:R-:W-:Y:S01]  /*0db0*/  BAR.SYNC.DEFER_BLOCKING 0x0 ;  /* 0x0000000000007b1d */ /* 0x000fe20000010000 */
[----:B------:R-:W-:-:S02]  /*0dc0*/  SEL R12, R13, RZ, !P2 ;  /* 0x000000ff0d0c7207 */ /* 0x000fc40005000000 */
[----:B------:R-:W-:Y:S02]  /*0dd0*/  SEL R14, R14, RZ, !P2 ;  /* 0x000000ff0e0e7207 */ /* 0x000fe40005000000 */
[----:B------:R-:W-:Y:S01]  /*0de0*/  SEL R48, R15, RZ, !P2 ;  /* 0x000000ff0f307207 */ /* 0x000fe20005000000 */
[----:B------:R1:W-:Y:S04]  /*0df0*/  STS [R4], R47 ;  /* 0x0000002f04007388 */ /* 0x0003e80000000800 */
[----:B------:R-:W-:Y:S04]  /*0e00*/  STS [R5+0x104], R12 ;  /* 0x0001040c05007388 */ /* 0x000fe80000000800 */
[----:B------:R-:W-:Y:S04]  /*0e10*/  STS [R5+0x208], R14 ;  /* 0x0002080e05007388 */ /* 0x000fe80000000800 */
[----:B------:R-:W-:Y:S01]  /*0e20*/  STS [R5+0x30c], R48 ;  /* 0x00030c3005007388 */ /* 0x000fe20000000800 */
[----:B------:R-:W-:Y:S01]  /*0e30*/  BAR.SYNC.DEFER_BLOCKING 0x0 ;  /* 0x0000000000007b1d */ /* 0x000fe20000010000 */
[----:B-1----:R-:W-:Y:S01]  /*0e40*/  CS2R R22, SRZ ;  /* 0x0000000000167805 */ /* 0x002fe2000001ff00 */
[----:B------:R-:W-:-:S02]  /*0e50*/  IMAD.X R31, R31, 0x1, R7, P1 ;  /* 0x000000011f1f7824 */ /* 0x000fc400008e0607 */
[----:B------:R-:W-:Y:S02]  /*0e60*/  IMAD.MOV.U32 R49, RZ, RZ, RZ ;  /* 0x000000ffff317224 */ /* 0x000fe400078e00ff */
[--C-:B------:R-:W-:Y:S02]  /*0e70*/  IMAD.X R29, R29, 0x1, R7.reuse, P3 ;  /* 0x000000011d1d7824 */ /* 0x100fe400018e0607 */
[----:B------:R-:W-:Y:S01]  /*0e80*/  IMAD.X R27, R27, 0x1, R7, P4 ;  /* 0x000000011b1b7824 */ /* 0x000fe200020e0607 */
[----:B------:R-:W5:Y:S04]  /*0e90*/  @!P0 LDG.E.EL R22, desc[UR18][R30.64] ;  /* 0x000000121e168981 */ /* 0x000f68000c2e1900 */
[----:B------:R1:W5:Y:S04]  /*0ea0*/  @!P0 LDG.E.EL R49, desc[UR18][R24.64] ;  /* 0x0000001218318981 */ /* 0x000368000c2e1900 */
[----:B------:R-:W5:Y:S04]  /*0eb0*/  @!P0 LDG.E.EL R23, desc[UR18][R28.64] ;  /* 0x000000121c178981 */ /* 0x000f68000c2e1900 */
[----:B------:R-:W5:Y:S04]  /*0ec0*/  @!P0 LDG.E.EL R50, desc[UR18][R26.64] ;  /* 0x000000121a328981 */ /* 0x000f68000c2e1900 */
[----:B------:R-:W2:Y:S04]  /*0ed0*/  LDS R14, [R8] ;  /* 0x00000000080e7984 */ /* 0x000ea80000000800 */
[----:B------:R-:W2:Y:S04]  /*0ee0*/  LDS R15, [R9+0x200] ;  /* 0x00020000090f7984 */ /* 0x000ea80000000800 */
[----:B------:R-:W2:Y:S04]  /*0ef0*/  LDS R13, [R10+0x400] ;  /* 0x000400000a0d7984 */ /* 0x000ea80000000800 */
[----:B------:R-:W2:Y:S01]  /*0f00*/  LDS R12, [R11+0x600] ;  /* 0x000600000b0c7984 */ /* 0x000ea20000000800 */
[----:B------:R-:W-:-:S04]  /*0f10*/  ISETP.NE.U32.AND P1, PT, RZ, UR4, PT ;  /* 0x00000004ff007c0c */ /* 0x000fc8000bf25070 */
[----:B------:R-:W-:Y:S01]  /*0f20*/  ISETP.NE.AND.EX P1, PT, RZ, UR5, PT, P1 ;  /* 0x00000005ff007c0c */ /* 0x000fe2000bf25310 */
[----:B0-----:R-:W-:Y:S02]  /*0f30*/  IMAD.MOV.U32 R47, RZ, RZ, RZ ;  /* 0x000000ffff2f7224 */ /* 0x001fe400078e00ff */
[----:B-1----:R-:W-:Y:S02]  /*0f40*/  IMAD.MOV.U32 R25, RZ, RZ, 0x3f800000 ;  /* 0x3f800000ff197424 */ /* 0x002fe400078e00ff */
[----:B------:R-:W-:Y:S01]  /*0f50*/  IMAD.MOV.U32 R24, RZ, RZ, 0x3f800000 ;  /* 0x3f800000ff187424 */ /* 0x000fe200078e00ff */
[----:B--2---:R-:W-:Y:S02]  /*0f60*/  SEL R32, R32, RZ, !P0 ;  /* 0x000000ff20207207 */ /* 0x004fe40004000000 */
[----:B---3--:R-:W-:Y:S02]  /*0f70*/  SEL R33, R33, RZ, !P0 ;  /* 0x000000ff21217207 */ /* 0x008fe40004000000 */
[----:B----4-:R-:W-:-:S02]  /*0f80*/  SEL R46, R46, RZ, !P0 ;  /* 0x000000ff2e2e7207 */ /* 0x010fc40004000000 */
[----:B-----5:R-:W-:Y:S02]  /*0f90*/  SEL R45, R45, RZ, !P0 ;  /* 0x000000ff2d2d7207 */ /* 0x020fe40004000000 */
[----:B------:R-:W-:Y:S02]  /*0fa0*/  SEL R22, R22, RZ, !P0 ;  /* 0x000000ff16167207 */ /* 0x000fe40004000000 */
[----:B------:R-:W-:Y:S02]  /*0fb0*/  SEL R31, R49, RZ, !P0 ;  /* 0x000000ff311f7207 */ /* 0x000fe40004000000 */
[----:B------:R-:W-:Y:S02]  /*0fc0*/  SEL R23, R23, RZ, !P0 ;  /* 0x000000ff17177207 */ /* 0x000fe40004000000 */
[----:B------:R-:W-:Y:S01]  /*0fd0*/  SEL R50, R50, RZ, !P0 ;  /* 0x000000ff32327207 */ /* 0x000fe20004000000 */
[----:B------:R-:W-:Y:S01]  /*0fe0*/  FADD R28, R33, R22 ;  /* 0x00000016211c7221 */ /* 0x000fe20000000000 */
[----:B------:R-:W-:Y:S01]  /*0ff0*/  FADD R31, R32, R31 ;  /* 0x0000001f201f7221 */ /* 0x000fe20000000000 */
[----:B------:R-:W-:-:S02]  /*1000*/  FADD R22, R46, R23 ;  /* 0x000000172e167221 */ /* 0x000fc40000000000 */
[----:B------:R-:W-:Y:S01]  /*1010*/  FADD R45, R45, R50 ;  /* 0x000000322d2d7221 */ /* 0x000fe20000000000 */
[----:B------:R-:W-:Y:S01]  /*1020*/  FADD R31, R14, R31 ;  /* 0x0000001f0e1f7221 */ /* 0x000fe20000000000 */
[----:B------:R-:W-:Y:S01]  /*1030*/  FADD R28, R15, R28 ;  /* 0x0000001c0f1c7221 */ /* 0x000fe20000000000 */
[----:B------:R-:W-:Y:S01]  /*1040*/  FADD R33, R13, R22 ;  /* 0x000000160d217221 */ /* 0x000fe20000000000 */
[----:B------:R-:W-:Y:S01]  /*1050*/  FADD R45, R12, R45 ;  /* 0x0000002d0c2d7221 */ /* 0x000fe20000000000 */
[----:B------:R-:W-:Y:S02]  /*1060*/  IMAD.MOV.U32 R32, RZ, RZ, RZ ;  /* 0x000000ffff207224 */ /* 0x000fe400078e00ff */
[----:B------:R-:W-:Y:S02]  /*1070*/  IMAD.MOV.U32 R49, RZ, RZ, RZ ;  /* 0x000000ffff317224 */ /* 0x000fe400078e00ff */
[----:B------:R-:W-:Y:S02]  /*1080*/  IMAD.MOV.U32 R46, RZ, RZ, RZ ;  /* 0x000000ffff2e7224 */ /* 0x000fe400078e00ff */
[----:B------:R-:W-:-:S02]  /*1090*/  IMAD.MOV.U32 R23, RZ, RZ, 0x3f800000 ;  /* 0x3f800000ff177424 */ /* 0x000fc400078e00ff */
[----:B------:R-:W-:Y:S02]  /*10a0*/  IMAD.MOV.U32 R22, RZ, RZ, 0x3f800000 ;  /* 0x3f800000ff167424 */ /* 0x000fe400078e00ff */
[----:B------:R-:W-:Y:S02]  /*10b0*/  IMAD.MOV.U32 R27, RZ, RZ, R31 ;  /* 0x000000ffff1b7224 */ /* 0x000fe400078e001f */
[----:B------:R-:W-:Y:S02]  /*10c0*/  IMAD.MOV.U32 R30, RZ, RZ, R28 ;  /* 0x000000ffff1e7224 */ /* 0x000fe400078e001c */
[----:B------:R-:W-:Y:S02]  /*10d0*/  IMAD.MOV.U32 R29, RZ, RZ, R33 ;  /* 0x000000ffff1d7224 */ /* 0x000fe400078e0021 */
[----:B------:R-:W-:Y:S01]  /*10e0*/  IMAD.MOV.U32 R26, RZ, RZ, R45 ;  /* 0x000000ffff1a7224 */ /* 0x000fe200078e002d */
[----:B------:R-:W-:Y:S06]  /*10f0*/  @!P1 BRA `(.L_x_0) ;  /* 0x0000000000e09947 */ /* 0x000fec0003800000 */
[----:B------:R-:W-:Y:S01]  /*1100*/  FADD R23, R20, 1 ;  /* 0x3f80000014177421 */ /* 0x000fe20000000000 */
[----:B------:R-:W-:Y:S01]  /*1110*/  FADD R13, R31, -R40 ;  /* 0x800000281f0d7221 */ /* 0x000fe20000000000 */
[----:B------:R-:W-:Y:S01]  /*1120*/  FADD R22, R21, 1 ;  /* 0x3f80000015167421 */ /* 0x000fe20000000000 */
[----:B------:R-:W-:Y:S01]  /*1130*/  FADD R12, R28, -R41 ;  /* 0x800000291c0c7221 */ /* 0x000fe20000000000 */
[C---:B------:R-:W-:Y:S01]  /*1140*/  FMUL R14, R23.reuse, 0.25 ;  /* 0x3e800000170e7820 */ /* 0x040fe20000400000 */
[----:B------:R-:W-:Y:S01]  /*1150*/  FSETP.GEU.AND P6, PT, |R23|, 1.175494350822287508e-38, PT ;  /* 0x008000001700780b */ /* 0x000fe20003fce200 */
[----:B------:R-:W-:Y:S01]  /*1160*/  FMUL R26, R13, 0.25 ;  /* 0x3e8000000d1a7820 */ /* 0x000fe20000400000 */
[----:B------:R-:W-:Y:S01]  /*1170*/  FSETP.GT.AND P1, PT, |R23|, 8.50705917302346158658e+37, PT ;  /* 0x7e8000001700780b */ /* 0x000fe20003f24200 */
[----:B------:R-:W-:Y:S01]  /*1180*/  FADD R25, R34, 1 ;  /* 0x3f80000022197421 */ /* 0x000fe20000000000 */
[----:B------:R-:W-:Y:S01]  /*1190*/  FADD R24, R35, 1 ;  /* 0x3f80000023187421 */ /* 0x000fe20000000000 */
[----:B------:R-:W-:Y:S01]  /*11a0*/  FMUL R15, R22, 0.25 ;  /* 0x3e800000160f7820 */ /* 0x000fe20000400000 */
[----:B------:R-:W-:Y:S01]  /*11b0*/  FSEL R14, R14, R23, P1 ;  /* 0x000000170e0e7208 */ /* 0x000fe20000800000 */
[----:B------:R-:W-:Y:S01]  /*11c0*/  FMUL R29, R12, 0.25 ;  /* 0x3e8000000c1d7820 */ /* 0x000fe20000400000 */
[----:B------:R-:W-:Y:S01]  /*11d0*/  FSEL R32, R26, R13, P1 ;  /* 0x0000000d1a207208 */ /* 0x000fe20000800000 */
[----:B------:R-:W-:Y:S01]  /*11e0*/  FMUL R46, R25, 0.25 ;  /* 0x3e800000192e7820 */ /* 0x000fe20000400000 */
[----:B------:R-:W-:-:S02]  /*11f0*/  FSETP.GT.AND P5, PT, |R22|, 8.50705917302346158658e+37, PT ;  /* 0x7e8000001600780b */ /* 0x000fc40003fa4200 */
[----:B------:R-:W-:Y:S01]  /*1200*/  FSETP.GEU.AND P4, PT, |R22|, 1.175494350822287508e-38, PT ;  /* 0x008000001600780b */ /* 0x000fe20003f8e200 */
[----:B------:R-:W-:Y:S01]  /*1210*/  @!P6 FMUL R14, R14, 16777216 ;  /* 0x4b8000000e0ee820 */ /* 0x000fe20000400000 */
[----:B------:R-:W-:Y:S01]  /*1220*/  @!P6 FMUL R32, R32, 16777216 ;  /* 0x4b8000002020e820 */ /* 0x000fe20000400000 */
[----:B------:R-:W-:Y:S02]  /*1230*/  FSETP.GEU.AND P1, PT, |R25|, 1.175494350822287508e-38, PT ;  /* 0x008000001900780b */ /* 0x000fe40003f2e200 */
[C---:B------:R-:W-:Y:S01]  /*1240*/  FSETP.GEU.AND P6, PT, |R24|.reuse, 1.175494350822287508e-38, PT ;  /* 0x008000001800780b */ /* 0x040fe20003fce200 */
[----:B------:R0:W1:Y:S01]  /*1250*/  MUFU.RCP R27, R14 ;  /* 0x0000000e001b7308 */ /* 0x0000620000001000 */
[----:B------:R-:W-:Y:S01]  /*1260*/  FSEL R26, R15, R22, P5 ;  /* 0x000000160f1a7208 */ /* 0x000fe20002800000 */
[----:B------:R-:W-:Y:S01]  /*1270*/  FMUL R15, R24, 0.25 ;  /* 0x3e800000180f7820 */ /* 0x000fe20000400000 */
[----:B------:R-:W-:Y:S02]  /*1280*/  FSETP.GT.AND P3, PT, |R25|, 8.50705917302346158658e+37, PT ;  /* 0x7e8000001900780b */ /* 0x000fe40003f64200 */
[----:B------:R-:W-:-:S02]  /*1290*/  FSEL R30, R29, R12, P5 ;  /* 0x0000000c1d1e7208 */ /* 0x000fc40002800000 */
[----:B------:R-:W-:Y:S01]  /*12a0*/  FSETP.GT.AND P5, PT, |R24|, 8.50705917302346158658e+37, PT ;  /* 0x7e8000001800780b */ /* 0x000fe20003fa4200 */
[----:B------:R-:W-:Y:S01]  /*12b0*/  @!P4 FMUL R26, R26, 16777216 ;  /* 0x4b8000001a1ac820 */ /* 0x000fe20000400000 */
[----:B------:R-:W-:Y:S01]  /*12c0*/  FSEL R29, R46, R25, P3 ;  /* 0x000000192e1d7208 */ /* 0x000fe20001800000 */
[----:B0-----:R-:W-:Y:S01]  /*12d0*/  FADD R14, R45, -R43 ;  /* 0x8000002b2d0e7221 */ /* 0x001fe20000000000 */
[----:B------:R-:W-:Y:S01]  /*12e0*/  FSEL R46, R15, R24, P5 ;  /* 0x000000180f2e7208 */ /* 0x000fe20002800000 */
[----:B------:R-:W-:Y:S01]  /*12f0*/  FADD R15, R33, -R42 ;  /* 0x8000002a210f7221 */ /* 0x000fe20000000000 */
[----:B------:R-:W-:Y:S01]  /*1300*/  @!P4 FMUL R30, R30, 16777216 ;  /* 0x4b8000001e1ec820 */ /* 0x000fe20000400000 */
[----:B------:R-:W-:Y:S01]  /*1310*/  @!P1 FMUL R29, R29, 16777216 ;  /* 0x4b8000001d1d9820 */ /* 0x000fe20000400000 */
[----:B------:R-:W0:Y:S01]  /*1320*/  MUFU.RCP R26, R26 ;  /* 0x0000001a001a7308 */ /* 0x000e220000001000 */
[----:B------:R-:W-:Y:S01]  /*1330*/  @!P6 FMUL R46, R46, 16777216 ;  /* 0x4b8000002e2ee820 */ /* 0x000fe20000400000 */
[----:B-1----:R-:W-:Y:S01]  /*1340*/  FFMA R27, R27, R32, R40 ;  /* 0x000000201b1b7223 */ /* 0x002fe20000000028 */
[----:B------:R-:W-:Y:S01]  /*1350*/  FMUL R32, R15, 0.25 ;  /* 0x3e8000000f207820 */ /* 0x000fe20000400000 */
[----:B------:R-:W-:-:S02]  /*1360*/  FMUL R47, R14, 0.25 ;  /* 0x3e8000000e2f7820 */ /* 0x000fc40000400000 */
[----:B------:R-:W-:Y:S02]  /*1370*/  FADD R48, R31, -R27 ;  /* 0x8000001b1f307221 */ /* 0x000fe40000000000 */
[----:B------:R-:W1:Y:S01]  /*1380*/  MUFU.RCP R29, R29 ;  /* 0x0000001d001d7308 */ /* 0x000e620000001000 */
[----:B------:R-:W-:Y:S02]  /*1390*/  FSEL R32, R32, R15, P3 ;  /* 0x0000000f20207208 */ /* 0x000fe40001800000 */
[----:B------:R-:W-:-:S03]  /*13a0*/  FSEL R47, R47, R14, P5 ;  /* 0x0000000e2f2f7208 */ /* 0x000fc60002800000 */
[----:B------:R-:W-:Y:S01]  /*13b0*/  @!P1 FMUL R32, R32, 16777216 ;  /* 0x4b80000020209820 */ /* 0x000fe20000400000 */
[----:B0-----:R-:W-:Y:S01]  /*13c0*/  FFMA R30, R26, R30, R41 ;  /* 0x0000001e1a1e7223 */ /* 0x001fe20000000029 */
[----:B------:R-:W0:Y:S01]  /*13d0*/  MUFU.RCP R46, R46 ;  /* 0x0000002e002e7308 */ /* 0x000e220000001000 */
[----:B------:R-:W-:Y:S01]  /*13e0*/  @!P6 FMUL R47, R47, 16777216 ;  /* 0x4b8000002f2fe820 */ /* 0x000fe20000400000 */
[----:B-1----:R-:W-:Y:S01]  /*13f0*/  FFMA R29, R29, R32, R42 ;  /* 0x000000201d1d7223 */ /* 0x002fe2000000002a */
[----:B------:R-:W-:-:S03]  /*1400*/  FADD R32, R28, -R30 ;  /* 0x8000001e1c207221 */ /* 0x000fc60000000000 */
[----:B------:R-:W-:Y:S01]  /*1410*/  FADD R49, R33, -R29 ;  /* 0x8000001d21317221 */ /* 0x000fe20000000000 */
[----:B------:R-:W-:Y:S01]  /*1420*/  FFMA R32, R12, R32, R37 ;  /* 0x000000200c207223 */ /* 0x000fe20000000025 */
[----:B0-----:R-:W-:Y:S01]  /*1430*/  FFMA R26, R46, R47, R43 ;  /* 0x0000002f2e1a7223 */ /* 0x001fe2000000002b */
[----:B------:R-:W-:Y:S01]  /*1440*/  FFMA R47, R13, R48, R36 ;  /* 0x000000300d2f7223 */ /* 0x000fe20000000024 */
[----:B------:R-:W-:Y:S02]  /*1450*/  FFMA R49, R15, R49, R38 ;  /* 0x000000310f317223 */ /* 0x000fe40000000026 */
[----:B------:R-:W-:-:S04]  /*1460*/  FADD R46, R45, -R26 ;  /* 0x8000001a2d2e7221 */ /* 0x000fc80000000000 */
[----:B------:R-:W-:-:S07]  /*1470*/  FFMA R46, R14, R46, R39 ;  /* 0x0000002e0e2e7223 */ /* 0x000fce0000000027 */
.L_x_0:
[----:B------:R-:W-:Y:S01]  /*1480*/  BAR.SYNC.DEFER_BLOCKING 0x0 ;  /* 0x0000000000007b1d */ /* 0x000fe20000010000 */
[----:B------:R-:W-:Y:S01]  /*1490*/  UIADD3 UR4, UP0, UR4, 0x8, URZ ;  /* 0x0000000804047890 */ /* 0x000fe2000ff1e03f */
[----:B------:R-:W-:Y:S02]  /*14a0*/  IADD3 R18, P3, R18, 0x20, RZ ;  /* 0x0000002012127810 */ /* 0x000fe40007f7e0ff */
[----:B------:R-:W-:Y:S01]  /*14b0*/  FSEL R40, R27, R40, !P0 ;  /* 0x000000281b287208 */ /* 0x000fe20004000000 */
[----:B------:R-:W-:Y:S01]  /*14c0*/  UIADD3.X UR5, URZ, UR5, URZ, UP0, !UPT ;  /* 0x000000053f057290 */ /* 0x000fe200087fe43f */
[----:B------:R-:W-:Y:S01]  /*14d0*/  FSEL R41, R30, R41, !P0 ;  /* 0x000000291e297208 */ /* 0x000fe20004000000 */
[----:B------:R-:W-:Y:S01]  /*14e0*/  UISETP.GE.U32.AND UP0, UPT, UR4, 0x2000, UPT ;  /* 0x000020000400788c */ /* 0x000fe2000bf06070 */
[----:B------:R-:W-:Y:S01]  /*14f0*/  FSEL R42, R29, R42, !P0 ;  /* 0x0000002a1d2a7208 */ /* 0x000fe20004000000 */
[----:B------:R-:W-:Y:S01]  /*1500*/  IMAD.X R19, RZ, RZ, R19, P3 ;  /* 0x000000ffff137224 */ /* 0x000fe200018e0613 */
[----:B------:R-:W-:Y:S01]  /*1510*/  FSEL R43, R26, R43, !P0 ;  /* 0x0000002b1a2b7208 */ /* 0x000fe20004000000 */
[----:B------:R-:W-:Y:S01]  /*1520*/  UISETP.GE.U32.AND.EX UP0, UPT, UR5, URZ, UPT, UP0 ;  /* 0x0000003f0500728c */ /* 0x000fe2000bf06100 */
[----:B------:R-:W-:-:S02]  /*1530*/  FSEL R36, R47, R36, !P0 ;  /* 0x000000242f247208 */ /* 0x000fc40004000000 */
[----:B------:R-:W-:Y:S02]  /*1540*/  FSEL R37, R32, R37, !P0 ;  /* 0x0000002520257208 */ /* 0x000fe40004000000 */
[----:B------:R-:W-:Y:S02]  /*1550*/  FSEL R38, R49, R38, !P0 ;  /* 0x0000002631267208 */ /* 0x000fe40004000000 */
[----:B------:R-:W-:Y:S02]  /*1560*/  PLOP3.LUT P4, PT, PT, PT, UP0, 0x80, 0x0 ;  /* 0x000000000000781c */ /* 0x000fe40003f8f008 */
[----:B------:R-:W-:Y:S02]  /*1570*/  FSEL R39, R46, R39, !P0 ;  /* 0x000000272e277208 */ /* 0x000fe40004000000 */
[----:B------:R-:W-:Y:S01]  /*1580*/  FSEL R20, R23, R20, !P0 ;  /* 0x0000001417147208 */ /* 0x000fe20004000000 */
[----:B------:R-:W-:Y:S01]  /*1590*/  STS [R6], R31 ;  /* 0x0000001f06007388 */ /* 0x000fe20000000800 */
[----:B------:R-:W-:-:S02]  /*15a0*/  FSEL R21, R22, R21, !P0 ;  /* 0x0000001516157208 */ /* 0x000fc40004000000 */
[----:B------:R-:W-:Y:S01]  /*15b0*/  FSEL R34, R25, R34, !P0 ;  /* 0x0000002219227208 */ /* 0x000fe20004000000 */
[----:B------:R-:W-:Y:S01]  /*15c0*/  STS [R6+0x8], R28 ;  /* 0x0000081c06007388 */ /* 0x000fe20000000800 */
[----:B------:R-:W-:-:S03]  /*15d0*/  FSEL R35, R24, R35, !P0 ;  /* 0x0000002318237208 */ /* 0x000fc60004000000 */
[----:B------:R-:W-:Y:S04]  /*15e0*/  STS [R6+0x10], R33 ;  /* 0x0000102106007388 */ /* 0x000fe80000000800 */
[----:B------:R-:W-:Y:S01]  /*15f0*/  STS [R6+0x18], R45 ;  /* 0x0000182d06007388 */ /* 0x000fe20000000800 */
[----:B------:R-:W-:Y:S06]  /*1600*/  BAR.SYNC.DEFER_BLOCKING 0x0 ;  /* 0x0000000000007b1d */ /* 0x000fec0000010000 */
[----:B------:R-:W0:Y:S04]  /*1610*/  LDS.128 R12, [R0] ;  /* 0x00000000000c7984 */ /* 0x000e280000000c00 */
[----:B0-----:R0:W-:Y:S02]  /*1620*/  @!P2 STG.E.128 desc[UR18][R16.64], R12 ;  /* 0x0000000c1000a986 */ /* 0x0011e4000c101d12 */
[----:B0-----:R-:W-:-:S05]  /*1630*/  IADD3 R16, P1, R16, 0x20, RZ ;  /* 0x0000002010107810 */ /* 0x001fca0007f3e0ff */
[----:B------:R-:W-:Y:S01]  /*1640*/  IMAD.X R17, RZ, RZ, R17, P1 ;  /* 0x000000ffff117224 */ /* 0x000fe200008e0611 */
[----:B------:R-:W-:Y:S07]  /*1650*/  @!P4 BRA `(.L_x_1) ;  /* 0xffffffec00a8c947 */ /* 0x000fee000383ffff */
[----:B------:R-:W-:Y:S01]  /*1660*/  FADD R9, R20, R21 ;  /* 0x0000001514097221 */ /* 0x000fe20000000000 */
[----:B------:R-:W-:Y:S01]  /*1670*/  FMUL R4, R21, 0.25 ;  /* 0x3e80000015047820 */ /* 0x000fe20000400000 */
[----:B------:R-:W0:Y:S01]  /*1680*/  S2R R14, SR_TID.X ;  /* 0x00000000000e7919 */ /* 0x000e220000002100 */
[----:B------:R-:W-:Y:S01]  /*1690*/  FADD R41, -R40, R41 ;  /* 0x0000002928297221 */ /* 0x000fe20000000100 */
[C---:B------:R-:W-:Y:S01]  /*16a0*/  FMUL R0, R9.reuse, 0.25 ;  /* 0x3e80000009007820 */ /* 0x040fe20000400000 */
[----:B------:R-:W-:Y:S01]  /*16b0*/  BAR.SYNC.DEFER_BLOCKING 0x0 ;  /* 0x0000000000007b1d */ /* 0x000fe20000010000 */
[C---:B------:R-:W-:Y:S01]  /*16c0*/  FSETP.GEU.AND P2, PT, |R9|.reuse, 1.175494350822287508e-38, PT ;  /* 0x008000000900780b */ /* 0x040fe20003f4e200 */
[----:B------:R-:W-:Y:S01]  /*16d0*/  FADD R36, R36, R37 ;  /* 0x0000002524247221 */ /* 0x000fe20000000000 */
[C---:B------:R-:W-:Y:S02]  /*16e0*/  FSETP.GT.AND P1, PT, |R9|.reuse, 8.50705917302346158658e+37, PT ;  /* 0x7e8000000900780b */ /* 0x040fe40003f24200 */
[----:B------:R-:W-:-:S03]  /*16f0*/  FSETP.NEU.AND P3, PT, R9, RZ, PT ;  /* 0x000000ff0900720b */ /* 0x000fc60003f6d000 */
[----:B------:R-:W1:Y:S01]  /*1700*/  S2UR UR4, SR_CgaCtaId ;  /* 0x00000000000479c3 */ /* 0x000e620000008800 */
[----:B------:R-:W-:Y:S01]  /*1710*/  FSEL R8, R0, R9, P1 ;  /* 0x0000000900087208 */ /* 0x000fe20000800000 */
[----:B------:R-:W-:Y:S01]  /*1720*/  FADD R0, R34, R9 ;  /* 0x0000000922007221 */ /* 0x000fe20000000000 */
[----:B------:R-:W-:Y:S01]  /*1730*/  FSEL R21, R4, R21, P1 ;  /* 0x0000001504157208 */ /* 0x000fe20000800000 */
[----:B------:R-:W-:Y:S01]  /*1740*/  UMOV UR5, 0x400 ;  /* 0x0000040000057882 */ /* 0x000fe20000000000 */
[----:B------:R-:W-:Y:S01]  /*1750*/  ISETP.EQ.AND P0, PT, R3, RZ, !P0 ;  /* 0x000000ff0300720c */ /* 0x000fe20004702270 */
[C---:B------:R-:W-:Y:S01]  /*1760*/  FMUL R11, R0.reuse, 0.25 ;  /* 0x3e800000000b7820 */ /* 0x040fe20000400000 */
[----:B------:R-:W-:Y:S01]  /*1770*/  FSETP.GEU.AND P4, PT, |R0|, 1.175494350822287508e-38, PT ;  /* 0x008000000000780b */ /* 0x000fe20003f8e200 */
[----:B------:R-:W-:Y:S01]  /*1780*/  @!P2 FMUL R8, R8, 16777216 ;  /* 0x4b8000000808a820 */ /* 0x000fe20000400000 */
[----:B------:R-:W-:Y:S01]  /*1790*/  FSETP.GT.AND P1, PT, |R0|, 8.50705917302346158658e+37, PT ;  /* 0x7e8000000000780b */ /* 0x000fe20003f24200 */
[----:B------:R-:W-:Y:S01]  /*17a0*/  FADD R4, R35, R0 ;  /* 0x0000000023047221 */ /* 0x000fe20000000000 */
[----:B------:R-:W-:-:S02]  /*17b0*/  @!P2 FMUL R21, R21, 16777216 ;  /* 0x4b8000001515a820 */ /* 0x000fc40000400000 */
[----:B------:R-:W-:Y:S01]  /*17c0*/  FSEL R10, R11, R0, P1 ;  /* 0x000000000b0a7208 */ /* 0x000fe20000800000 */
[----:B------:R-:W2:Y:S01]  /*17d0*/  MUFU.RCP R8, R8 ;  /* 0x0000000800087308 */ /* 0x000ea20000001000 */
[C---:B------:R-:W-:Y:S01]  /*17e0*/  FSETP.GEU.AND P5, PT, |R4|.reuse, 1.175494350822287508e-38, PT ;  /* 0x008000000400780b */ /* 0x040fe20003fae200 */
[C---:B------:R-:W-:Y:S01]  /*17f0*/  FMUL R13, R4.reuse, 0.25 ;  /* 0x3e800000040d7820 */ /* 0x040fe20000400000 */
[----:B------:R-:W-:Y:S01]  /*1800*/  FSETP.GT.AND P2, PT, |R4|, 8.50705917302346158658e+37, PT ;  /* 0x7e8000000400780b */ /* 0x000fe20003f44200 */
[----:B------:R-:W-:Y:S02]  /*1810*/  FMUL R11, R34, 0.25 ;  /* 0x3e800000220b7820 */ /* 0x000fe40000400000 */
[----:B------:R-:W-:Y:S01]  /*1820*/  @!P4 FMUL R10, R10, 16777216 ;  /* 0x4b8000000a0ac820 */ /* 0x000fe20000400000 */
[----:B------:R-:W-:Y:S02]  /*1830*/  FSEL R12, R13, R4, P2 ;  /* 0x000000040d0c7208 */ /* 0x000fe40001000000 */
[----:B------:R-:W-:Y:S01]  /*1840*/  FSEL R13, R11, R34, P1 ;  /* 0x000000220b0d7208 */ /* 0x000fe20000800000 */
[----:B------:R-:W-:Y:S01]  /*1850*/  FMUL R11, R41, R41 ;  /* 0x00000029290b7220 */ /* 0x000fe20000400000 */
[----:B------:R-:W-:Y:S01]  /*1860*/  FSETP.NEU.AND P1, PT, R0, RZ, PT ;  /* 0x000000ff0000720b */ /* 0x000fe20003f2d000 */
[----:B------:R-:W3:Y:S01]  /*1870*/  MUFU.RCP R10, R10 ;  /* 0x0000000a000a7308 */ /* 0x000ee20000001000 */
[----:B-1----:R-:W-:Y:S01]  /*1880*/  UPRMT UR4, UR4, 0x654, UR5 ;  /* 0x0000065404047896 */ /* 0x002fe20008000005 */
[----:B------:R-:W-:Y:S01]  /*1890*/  @!P5 FMUL R12, R12, 16777216 ;  /* 0x4b8000000c0cd820 */ /* 0x000fe20000400000 */
[----:B--2---:R-:W-:Y:S01]  /*18a0*/  FMUL R21, R8, R21 ;  /* 0x0000001508157220 */ /* 0x004fe20000400000 */
[----:B------:R-:W-:Y:S01]  /*18b0*/  @!P4 FMUL R13, R13, 16777216 ;  /* 0x4b8000000d0dc820 */ /* 0x000fe20000400000 */
[----:B------:R-:W-:Y:S01]  /*18c0*/  FMUL R8, R35, 0.25 ;  /* 0x3e80000023087820 */ /* 0x000fe20000400000 */
[----:B------:R-:W-:-:S02]  /*18d0*/  FMUL R11, R20, R11 ;  /* 0x0000000b140b7220 */ /* 0x000fc40000400000 */
[----:B------:R-:W-:Y:S01]  /*18e0*/  FSEL R21, R21, RZ, P3 ;  /* 0x000000ff15157208 */ /* 0x000fe20001800000 */
[----:B------:R-:W1:Y:S01]  /*18f0*/  MUFU.RCP R12, R12 ;  /* 0x0000000c000c7308 */ /* 0x000e620000001000 */
[----:B------:R-:W-:Y:S02]  /*1900*/  FSEL R35, R8, R35, P2 ;  /* 0x0000002308237208 */ /* 0x000fe40001000000 */
[----:B0-----:R-:W-:Y:S01]  /*1910*/  ISETP.GE.AND P2, PT, R14, 0x80, PT ;  /* 0x000000800e00780c */ /* 0x001fe20003f46270 */
[----:B------:R-:W-:Y:S01]  /*1920*/  FFMA R41, R41, R21, R40 ;  /* 0x0000001529297223 */ /* 0x000fe20000000028 */
[----:B------:R-:W-:Y:S01]  /*1930*/  FFMA R11, R21, R11, R36 ;  /* 0x0000000b150b7223 */ /* 0x000fe20000000024 */
[----:B---3--:R-:W-:Y:S01]  /*1940*/  FMUL R10, R10, R13 ;  /* 0x0000000d0a0a7220 */ /* 0x008fe20000400000 */
[----:B------:R-:W-:Y:S01]  /*1950*/  @!P5 FMUL R35, R35, 16777216 ;  /* 0x4b8000002323d820 */ /* 0x000fe20000400000 */
[----:B------:R-:W-:Y:S01]  /*1960*/  FADD R42, R42, -R41 ;  /* 0x800000292a2a7221 */ /* 0x000fe20000000000 */
[----:B------:R-:W-:-:S02]  /*1970*/  FADD R11, R38, R11 ;  /* 0x0000000b260b7221 */ /* 0x000fc40000000000 */
[----:B------:R-:W-:Y:S01]  /*1980*/  FSEL R10, R10, RZ, P1 ;  /* 0x000000ff0a0a7208 */ /* 0x000fe20000800000 */
[----:B------:R-:W-:Y:S01]  /*1990*/  FMUL R8, R42, R42 ;  /* 0x0000002a2a087220 */ /* 0x000fe20000400000 */
[----:B------:R-:W-:Y:S01]  /*19a0*/  FSETP.NEU.AND P1, PT, R4, RZ, PT ;  /* 0x000000ff0400720b */ /* 0x000fe20003f2d000 */
[----:B-1----:R-:W-:Y:S02]  /*19b0*/  FMUL R12, R12, R35 ;  /* 0x000000230c0c7220 */ /* 0x002fe40000400000 */
[----:B------:R-:W-:Y:S01]  /*19c0*/  FFMA R42, R42, R10, R41 ;  /* 0x0000000a2a2a7223 */ /* 0x000fe20000000029 */
[----:B------:R-:W-:-:S03]  /*19d0*/  FMUL R8, R9, R8 ;  /* 0x0000000809087220 */ /* 0x000fc60000400000 */
[----:B------:R-:W-:Y:S01]  /*19e0*/  FADD R43, R43, -R42 ;  /* 0x8000002a2b2b7221 */ /* 0x000fe20000000000 */
[----:B------:R-:W-:Y:S01]  /*19f0*/  FFMA R8, R10, R8, R11 ;  /* 0x000000080a087223 */ /* 0x000fe2000000000b */
[----:B------:R-:W-:Y:S01]  /*1a00*/  LOP3.LUT R11, R14, 0x3f, RZ, 0xc0, !PT ;  /* 0x0000003f0e0b7812 */ /* 0x000fe200078ec0ff */
[----:B------:R-:W-:Y:S02]  /*1a10*/  IMAD.SHL.U32 R10, R3, 0x4, RZ ;  /* 0x00000004030a7824 */ /* 0x000fe400078e00ff */
[----:B------:R-:W-:Y:S01]  /*1a20*/  FMUL R9, R43, R43 ;  /* 0x0000002b2b097220 */ /* 0x000fe20000400000 */
[----:B------:R-:W-:Y:S01]  /*1a30*/  FSEL R12, R12, RZ, P1 ;  /* 0x000000ff0c0c7208 */ /* 0x000fe20000800000 */
[----:B------:R-:W-:Y:S01]  /*1a40*/  FADD R39, R39, R8 ;  /* 0x0000000827277221 */ /* 0x000fe20000000000 */
[----:B------:R-:W-:Y:S02]  /*1a50*/  IMAD.SHL.U32 R11, R11, 0x8, RZ ;  /* 0x000000080b0b7824 */ /* 0x000fe400078e00ff */
[----:B------:R-:W-:Y:S01]  /*1a60*/  FMUL R9, R0, R9 ;  /* 0x0000000900097220 */ /* 0x000fe20000400000 */
[----:B------:R-:W-:Y:S01]  /*1a70*/  LEA R0, R14, UR4, 0x2 ;  /* 0x000000040e007c11 */ /* 0x000fe2000f8e10ff */
[----:B------:R-:W-:Y:S01]  /*1a80*/  FFMA R42, R43, R12, R42 ;  /* 0x0000000c2b2a7223 */ /* 0x000fe2000000002a */
[----:B------:R-:W-:Y:S01]  /*1a90*/  LOP3.LUT R13, R11, R10, RZ, 0xfc, !PT ;  /* 0x0000000a0b0d7212 */ /* 0x000fe200078efcff */
[----:B------:R-:W-:Y:S01]  /*1aa0*/  FFMA R9, R12, R9, R39 ;  /* 0x000000090c097223 */ /* 0x000fe20000000027 */
[----:B------:R-:W-:-:S03]  /*1ab0*/  LOP3.LUT R12, R14, 0x1, RZ, 0xc0, !PT ;  /* 0x000000010e0c7812 */ /* 0x000fc600078ec0ff */
[----:B------:R-:W-:Y:S04]  /*1ac0*/  STS [R13+UR4+0x400], R4 ;  /* 0x000400040d007988 */ /* 0x000fe80008000804 */
[----:B------:R-:W-:Y:S04]  /*1ad0*/  STS [R13+UR4], R42 ;  /* 0x0000002a0d007988 */ /* 0x000fe80008000804 */
[----:B------:R-:W-:Y:S01]  /*1ae0*/  STS [R13+UR4+0x200], R9 ;  /* 0x000200090d007988 */ /* 0x000fe20008000804 */
[----:B------:R-:W-:Y:S06]  /*1af0*/  BAR.SYNC.DEFER_BLOCKING 0x0 ;  /* 0x0000000000007b1d */ /* 0x000fec0000010000 */
[----:B------:R-:W0:Y:S04]  /*1b00*/  @!P2 LDS R7, [R0+0x400] ;  /* 0x000400000007a984 */ /* 0x000e280000000800 */
[----:B------:R-:W1:Y:S04]  /*1b10*/  @!P2 LDS R6, [R0] ;  /* 0x000000000006a984 */ /* 0x000e680000000800 */
[----:B------:R-:W2:Y:S04]  /*1b20*/  @!P2 LDS R5, [R0+0x200] ;  /* 0x000200000005a984 */ /* 0x000ea80000000800 */
[----:B0-----:R-:W0:Y:S04]  /*1b30*/  SHFL.BFLY PT, R8, R7, 0x1, 0x1f ;  /* 0x0c201f0007087f89 */ /* 0x001e2800000e0000 */
[----:B-1----:R-:W1:Y:S04]  /*1b40*/  SHFL.BFLY PT, R15, R6, 0x1, 0x1f ;  /* 0x0c201f00060f7f89 */ /* 0x002e6800000e0000 */
[----:B--2---:R-:W2:Y:S01]  /*1b50*/  SHFL.BFLY PT, R4, R5, 0x1, 0x1f ;  /* 0x0c201f0005047f89 */ /* 0x004ea200000e0000 */
[----:B0-----:R-:W-:-:S04]  /*1b60*/  FADD R17, R7, R8 ;  /* 0x0000000807117221 */ /* 0x001fc80000000000 */
[C---:B------:R-:W-:Y:S01]  /*1b70*/  FMUL R10, R17.reuse, 0.25 ;  /* 0x3e800000110a7820 */ /* 0x040fe20000400000 */
[C---:B------:R-:W-:Y:S01]  /*1b80*/  FSETP.GEU.AND P2, PT, |R17|.reuse, 1.175494350822287508e-38, PT ;  /* 0x008000001100780b */ /* 0x040fe20003f4e200 */
[----:B-1----:R-:W-:Y:S01]  /*1b90*/  FADD R15, -R6, R15 ;  /* 0x0000000f060f7221 */ /* 0x002fe20000000100 */
[----:B------:R-:W-:Y:S01]  /*1ba0*/  FSETP.GT.AND P1, PT, |R17|, 8.50705917302346158658e+37, PT ;  /* 0x7e8000001100780b */ /* 0x000fe20003f24200 */
[----:B--2---:R-:W-:-:S03]  /*1bb0*/  FADD R4, R5, R4 ;  /* 0x0000000405047221 */ /* 0x004fc60000000000 */
[----:B------:R-:W-:-:S07]  /*1bc0*/  FSEL R10, R10, R17, P1 ;  /* 0x000000110a0a7208 */ /* 0x000fce0000800000 */
[----:B------:R-:W-:Y:S02]  /*1bd0*/  @!P2 FMUL R10, R10, 16777216 ;  /* 0x4b8000000a0aa820 */ /* 0x000fe40000400000 */
[----:B------:R-:W-:Y:S01]  /*1be0*/  @P1 FMUL R8, R8, 0.25 ;  /* 0x3e80000008081820 */ /* 0x000fe20000400000 */
[----:B------:R-:W-:Y:S01]  /*1bf0*/  ISETP.NE.AND P1, PT, R12, RZ, PT ;  /* 0x000000ff0c00720c */ /* 0x000fe20003f25270 */
[----:B------:R-:W0:Y:S02]  /*1c00*/  MUFU.RCP R9, R10 ;  /* 0x0000000a00097308 */ /* 0x000e240000001000 */
[----:B------:R-:W-:Y:S01]  /*1c10*/  @!P2 FMUL R8, R8, 16777216 ;  /* 0x4b8000000808a820 */ /* 0x000fe20000400000 */
[----:B------:R-:W-:Y:S02]  /*1c20*/  FSETP.NEU.AND P2, PT, R17, RZ, PT ;  /* 0x000000ff1100720b */ /* 0x000fe40003f4d000 */
[----:B------:R-:W-:Y:S01]  /*1c30*/  ISETP.LT.AND P1, PT, R14, 0x80, !P1 ;  /* 0x000000800e00780c */ /* 0x000fe20004f21270 */
[----:B0-----:R-:W-:Y:S01]  /*1c40*/  FMUL R9, R9, R8 ;  /* 0x0000000809097220 */ /* 0x001fe20000400000 */
[----:B------:R-:W-:-:S11]  /*1c50*/  FMUL R8, R15, R15 ;  /* 0x0000000f0f087220 */ /* 0x000fd60000400000 */
[----:B------:R-:W-:Y:S01]  /*1c60*/  @P1 STS [R0+0x400], R17 ;  /* 0x0004001100001388 */ /* 0x000fe20000000800 */
[----:B------:R-:W-:Y:S01]  /*1c70*/  FSEL R9, R9, RZ, P2 ;  /* 0x000000ff09097208 */ /* 0x000fe20001000000 */
[----:B------:R-:W-:-:S04]  /*1c80*/  FMUL R8, R7, R8 ;  /* 0x0000000807087220 */ /* 0x000fc80000400000 */
[----:B------:R-:W-:Y:S01]  /*1c90*/  FFMA R15, R15, R9, R6 ;  /* 0x000000090f0f7223 */ /* 0x000fe20000000006 */
[----:B------:R-:W-:Y:S01]  /*1ca0*/  FFMA R9, R9, R8, R4 ;  /* 0x0000000809097223 */ /* 0x000fe20000000004 */
[----:B------:R-:W0:Y:S03]  /*1cb0*/  LDC.64 R6, c[0x0][0x240] ;  /* 0x00009000ff067b82 */ /* 0x000e260000000a00 */
[----:B------:R-:W-:Y:S04]  /*1cc0*/  @P1 STS [R0], R15 ;  /* 0x0000000f00001388 */ /* 0x000fe80000000800 */
[----:B------:R-:W-:Y:S01]  /*1cd0*/  @P1 STS [R0+0x200], R9 ;  /* 0x0002000900001388 */ /* 0x000fe20000000800 */
[----:B------:R-:W1:Y:S08]  /*1ce0*/  LDC.64 R4, c[0x0][0x238] ;  /* 0x00008e00ff047b82 */ /* 0x000e700000000a00 */
[----:B------:R-:W-:Y:S01]  /*1cf0*/  BAR.SYNC.DEFER_BLOCKING 0x0 ;  /* 0x0000000000007b1d */ /* 0x000fe20000010000 */
[----:B0-----:R-:W-:-:S04]  /*1d00*/  IMAD.WIDE R6, R2, 0x4, R6 ;  /* 0x0000000402067825 */ /* 0x001fc800078e0206 */
[----:B-1----:R-:W-:Y:S01]  /*1d10*/  IMAD.WIDE R4, R2, 0x4, R4 ;  /* 0x0000000402047825 */ /* 0x002fe200078e0204 */
[----:B------:R-:W0:Y:S04]  /*1d20*/  LDS R13, [R11+UR4] ;  /* 0x000000040b0d7984 */ /* 0x000e280008000800 */
[----:B------:R-:W1:Y:S04]  /*1d30*/  LDS R19, [R11+UR4+0x200] ;  /* 0x000200040b137984 */ /* 0x000e680008000800 */
[----:B0-----:R0:W-:Y:S04]  /*1d40*/  @P0 STG.E desc[UR18][R4.64], R13 ;  /* 0x0000000d04000986 */ /* 0x0011e8000c101912 */
[----:B-1----:R0:W-:Y:S01]  /*1d50*/  @P0 STG.E desc[UR18][R6.64], R19 ;  /* 0x0000001306000986 */ /* 0x0021e2000c101912 */
[----:B------:R-:W-:Y:S05]  /*1d60*/  @!P0 EXIT ;  /* 0x000000000000894d */ /* 0x000fea0003800000 */
[----:B------:R-:W1:Y:S01]  /*1d70*/  LDS R11, [R11+UR4+0x400] ;  /* 0x000400040b0b7984 */ /* 0x000e620008000800 */
[----:B0-----:R-:W0:Y:S02]  /*1d80*/  LDC.64 R4, c[0x0][0x248] ;  /* 0x00009200ff047b82 */ /* 0x001e240000000a00 */
[----:B0-----:R-:W-:-:S05]  /*1d90*/  IMAD.WIDE R2, R2, 0x4, R4 ;  /* 0x0000000402027825 */ /* 0x001fca00078e0204 */
[----:B-1----:R-:W-:Y:S01]  /*1da0*/  STG.E desc[UR18][R2.64], R11 ;  /* 0x0000000b02007986 */ /* 0x002fe2000c101912 */
[----:B------:R-:W-:Y:S05]  /*1db0*/  EXIT ;  /* 0x000000000000794d */ /* 0x000fea0003800000 */
.L_x_2:
[----:B------:R-:W-:-:S00]  /*1dc0*/  BRA `(.L_x_2) ;  /* 0xfffffffc00fc7947 */ /* 0x000fc0000383ffff */
[----:B------:R-:W-:-:S00]  /*1dd0*/  NOP ;  /* 0x0000000000007918 */ /* 0x000fc00000000000 */
        /* <DEDUP_REMOVED lines=10> */
.L_x_3:


//--------------------- .nv.shared.triton_red_fused__unsafe_index_add_convolution_native_group_norm_26 --------------------------
	.section	.nv.shared.triton_red_fused__unsafe_index_add_convolution_native_group_norm_26,"aw",@nobits
	.sectionflags	@""
	.align	16
	.zero		1024


//--------------------- .nv.constant0.triton_red_fused__unsafe_index_add_convolution_native_group_norm_26 --------------------------
	.section	.nv.constant0.triton_red_fused__unsafe_index_add_convolution_native_group_norm_26,"a",@progbits
	.sectionflags	@""
	.align	4
.nv.constant0.triton_red_fused__unsafe_index_add_convolution_native_group_norm_26:
	.zero		600
